	.target	sm_90a

	.elftype	@"ET_EXEC"


//--------------------- .note.nv.tkinfo           --------------------------
	.section	.note.nv.tkinfo,"",@"SHT_NOTE"
	.sectionflags	@"SHF_NOTE_NV_TKINFO"
	.tkinfo
        /*0018*/ 	.word	0x00000002
        /*0030*/ 	.string	""
        /*0030*/ 	.string	"ptxas"
        /*0030*/ 	.string	"Cuda compilation tools, release 13.0, V13.0.88"
        /*0030*/ 	.string	"Build cuda_13.0.r13.0/compiler.36424714_0"
        /*0030*/ 	.string	"-arch sm_90a -m 64 "



//--------------------- .note.nv.cuinfo           --------------------------
	.section	.note.nv.cuinfo,"",@"SHT_NOTE"
	.sectionflags	@"SHF_NOTE_NV_CUINFO"
        /*0018*/ 	.short	0x0002
        /*001a*/ 	.short	0x005a
        /*001c*/ 	.short	0x0082
	.zero		2


//--------------------- .nv.info                  --------------------------
	.section	.nv.info,"",@"SHT_CUDA_INFO"
	.align	4


	//----- nvinfo : EIATTR_REGCOUNT
	.align		4
        /*0000*/ 	.byte	0x04, 0x2f
        /*0002*/ 	.short	(.L_15 - .L_14)
	.align		4
.L_14:
        /*0004*/ 	.word	index@(_ZN7cutlass13device_kernelINS_4gemm6kernel13GemmUniversalIN4cute5tupleIJiiiiEEENS1_10collective13CollectiveMmaINS1_34MainloopSm90TmaGmmaWarpSpecializedILi3ENS5_IJNS4_1CILi1EEESB_SB_EEENS1_35KernelTmaWarpSpecializedCooperativeEEENS5_IJNSA_ILi128EEESF_NSA_ILi64EEEEEENS_10tfloat32_tENS5_IJlSB_lEEESI_SJ_NS4_8TiledMMAINS4_8MMA_AtomIJNS4_4SM904GMMA30MMA_64x128x8_F32TF32TF32_SS_TNILNSN_7ScaleInE1ELSP_1EEEEEENS4_6LayoutINS5_IJNSA_ILi2EEESB_SB_EEENS5_IJSB_NSA_ILi0EEESV_EEEEENS5_IJNS4_10UnderscoreESY_SY_EEEEENS4_13SM90_TMA_LOADENS4_14ComposedLayoutINS4_7SwizzleILi3ELi4ELi3EEENS4_18smem_ptr_flag_bitsILi32EEENSS_INS5_IJNSA_ILi8EEENSA_ILi32EEEEEENS5_IJS18_SB_EEEEEEEvNS4_8identityES11_S1C_vS1D_EENS_8epilogue10collective6detail29Sm90TmaWarpSpecializedAdapterINS1G_15DefaultEpilogueISI_SJ_SJ_NS1F_6thread17LinearCombinationISI_Li1EffLNS1K_9ScaleType4KindE0ELNS_15FloatRoundStyleE2ESI_EENS1_15EpilogueDefaultEEEEEvvEEEEvNT_6ParamsE)
        /*0008*/ 	.word	0x000000a8


	//----- nvinfo : EIATTR_FRAME_SIZE
	.align		4
.L_15:
        /*000c*/ 	.byte	0x04, 0x11
        /*000e*/ 	.short	(.L_17 - .L_16)
	.align		4
.L_16:
        /*0010*/ 	.word	index@(_ZN7cutlass13device_kernelINS_4gemm6kernel13GemmUniversalIN4cute5tupleIJiiiiEEENS1_10collective13CollectiveMmaINS1_34MainloopSm90TmaGmmaWarpSpecializedILi3ENS5_IJNS4_1CILi1EEESB_SB_EEENS1_35KernelTmaWarpSpecializedCooperativeEEENS5_IJNSA_ILi128EEESF_NSA_ILi64EEEEEENS_10tfloat32_tENS5_IJlSB_lEEESI_SJ_NS4_8TiledMMAINS4_8MMA_AtomIJNS4_4SM904GMMA30MMA_64x128x8_F32TF32TF32_SS_TNILNSN_7ScaleInE1ELSP_1EEEEEENS4_6LayoutINS5_IJNSA_ILi2EEESB_SB_EEENS5_IJSB_NSA_ILi0EEESV_EEEEENS5_IJNS4_10UnderscoreESY_SY_EEEEENS4_13SM90_TMA_LOADENS4_14ComposedLayoutINS4_7SwizzleILi3ELi4ELi3EEENS4_18smem_ptr_flag_bitsILi32EEENSS_INS5_IJNSA_ILi8EEENSA_ILi32EEEEEENS5_IJS18_SB_EEEEEEEvNS4_8identityES11_S1C_vS1D_EENS_8epilogue10collective6detail29Sm90TmaWarpSpecializedAdapterINS1G_15DefaultEpilogueISI_SJ_SJ_NS1F_6thread17LinearCombinationISI_Li1EffLNS1K_9ScaleType4KindE0ELNS_15FloatRoundStyleE2ESI_EENS1_15EpilogueDefaultEEEEEvvEEEEvNT_6ParamsE)
        /*0014*/ 	.word	0x00000000


	//----- nvinfo : EIATTR_MIN_STACK_SIZE
	.align		4
.L_17:
        /*0018*/ 	.byte	0x04, 0x12
        /*001a*/ 	.short	(.L_19 - .L_18)
	.align		4
.L_18:
        /*001c*/ 	.word	index@(_ZN7cutlass13device_kernelINS_4gemm6kernel13GemmUniversalIN4cute5tupleIJiiiiEEENS1_10collective13CollectiveMmaINS1_34MainloopSm90TmaGmmaWarpSpecializedILi3ENS5_IJNS4_1CILi1EEESB_SB_EEENS1_35KernelTmaWarpSpecializedCooperativeEEENS5_IJNSA_ILi128EEESF_NSA_ILi64EEEEEENS_10tfloat32_tENS5_IJlSB_lEEESI_SJ_NS4_8TiledMMAINS4_8MMA_AtomIJNS4_4SM904GMMA30MMA_64x128x8_F32TF32TF32_SS_TNILNSN_7ScaleInE1ELSP_1EEEEEENS4_6LayoutINS5_IJNSA_ILi2EEESB_SB_EEENS5_IJSB_NSA_ILi0EEESV_EEEEENS5_IJNS4_10UnderscoreESY_SY_EEEEENS4_13SM90_TMA_LOADENS4_14ComposedLayoutINS4_7SwizzleILi3ELi4ELi3EEENS4_18smem_ptr_flag_bitsILi32EEENSS_INS5_IJNSA_ILi8EEENSA_ILi32EEEEEENS5_IJS18_SB_EEEEEEEvNS4_8identityES11_S1C_vS1D_EENS_8epilogue10collective6detail29Sm90TmaWarpSpecializedAdapterINS1G_15DefaultEpilogueISI_SJ_SJ_NS1F_6thread17LinearCombinationISI_Li1EffLNS1K_9ScaleType4KindE0ELNS_15FloatRoundStyleE2ESI_EENS1_15EpilogueDefaultEEEEEvvEEEEvNT_6ParamsE)
        /*0020*/ 	.word	0x00000000
.L_19:


//--------------------- .nv.compat                --------------------------
	.section	.nv.compat,"",@"SHT_CUDA_COMPAT_INFO"
	.align	4
        /*0000*/ 	.byte	0x02, 0x09, 0x01, 0x00, 0x02, 0x02, 0x04, 0x00, 0x02, 0x05, 0x05, 0x00, 0x03, 0x07, 0x01, 0x01
        /*0010*/ 	.byte	0x02, 0x03, 0x01, 0x00, 0x02, 0x06, 0x01, 0x00, 0x04, 0x0b, 0x08, 0x00, 0x00, 0x00, 0x00, 0x00
        /*0020*/ 	.byte	0x00, 0x00, 0x00, 0x00


//--------------------- .nv.info._ZN7cutlass13device_kernelINS_4gemm6kernel13GemmUniversalIN4cute5tupleIJiiiiEEENS1_10collective13CollectiveMmaINS1_34MainloopSm90TmaGmmaWarpSpecializedILi3ENS5_IJNS4_1CILi1EEESB_SB_EEENS1_35KernelTmaWarpSpecializedCooperativeEEENS5_IJNSA_ILi128EEESF_NSA_ILi64EEEEEENS_10tfloat32_tENS5_IJlSB_lEEESI_SJ_NS4_8TiledMMAINS4_8MMA_AtomIJNS4_4SM904GMMA30MMA_64x128x8_F32TF32TF32_SS_TNILNSN_7ScaleInE1ELSP_1EEEEEENS4_6LayoutINS5_IJNSA_ILi2EEESB_SB_EEENS5_IJSB_NSA_ILi0EEESV_EEEEENS5_IJNS4_10UnderscoreESY_SY_EEEEENS4_13SM90_TMA_LOADENS4_14ComposedLayoutINS4_7SwizzleILi3ELi4ELi3EEENS4_18smem_ptr_flag_bitsILi32EEENSS_INS5_IJNSA_ILi8EEENSA_ILi32EEEEEENS5_IJS18_SB_EEEEEEEvNS4_8identityES11_S1C_vS1D_EENS_8epilogue10collective6detail29Sm90TmaWarpSpecializedAdapterINS1G_15DefaultEpilogueISI_SJ_SJ_NS1F_6thread17LinearCombinationISI_Li1EffLNS1K_9ScaleType4KindE0ELNS_15FloatRoundStyleE2ESI_EENS1_15EpilogueDefaultEEEEEvvEEEEvNT_6ParamsE --------------------------
	.section	.nv.info._ZN7cutlass13device_kernelINS_4gemm6kernel13GemmUniversalIN4cute5tupleIJiiiiEEENS1_10collective13CollectiveMmaINS1_34MainloopSm90TmaGmmaWarpSpecializedILi3ENS5_IJNS4_1CILi1EEESB_SB_EEENS1_35KernelTmaWarpSpecializedCooperativeEEENS5_IJNSA_ILi128EEESF_NSA_ILi64EEEEEENS_10tfloat32_tENS5_IJlSB_lEEESI_SJ_NS4_8TiledMMAINS4_8MMA_AtomIJNS4_4SM904GMMA30MMA_64x128x8_F32TF32TF32_SS_TNILNSN_7ScaleInE1ELSP_1EEEEEENS4_6LayoutINS5_IJNSA_ILi2EEESB_SB_EEENS5_IJSB_NSA_ILi0EEESV_EEEEENS5_IJNS4_10UnderscoreESY_SY_EEEEENS4_13SM90_TMA_LOADENS4_14ComposedLayoutINS4_7SwizzleILi3ELi4ELi3EEENS4_18smem_ptr_flag_bitsILi32EEENSS_INS5_IJNSA_ILi8EEENSA_ILi32EEEEEENS5_IJS18_SB_EEEEEEEvNS4_8identityES11_S1C_vS1D_EENS_8epilogue10collective6detail29Sm90TmaWarpSpecializedAdapterINS1G_15DefaultEpilogueISI_SJ_SJ_NS1F_6thread17LinearCombinationISI_Li1EffLNS1K_9ScaleType4KindE0ELNS_15FloatRoundStyleE2ESI_EENS1_15EpilogueDefaultEEEEEvvEEEEvNT_6ParamsE,"",@"SHT_CUDA_INFO"
	.sectionflags	@""
	.align	4


	//----- nvinfo : EIATTR_CUDA_API_VERSION
	.align		4
        /*0000*/ 	.byte	0x04, 0x37
        /*0002*/ 	.short	(.L_21 - .L_20)
.L_20:
        /*0004*/ 	.word	0x00000082


	//----- nvinfo : EIATTR_KPARAM_INFO
	.align		4
.L_21:
        /*0008*/ 	.byte	0x04, 0x17
        /*000a*/ 	.short	(.L_23 - .L_22)
.L_22:
        /*000c*/ 	.word	0x00000000
        /*0010*/ 	.short	0x0000
        /*0012*/ 	.short	0x0070
        /*0014*/ 	.byte	0x00, 0xf0, 0x01, 0x10


	//----- nvinfo : EIATTR_SPARSE_MMA_MASK
	.align		4
.L_23:
        /*0018*/ 	.byte	0x03, 0x50
        /*001a*/ 	.short	0x0000


	//----- nvinfo : EIATTR_MAXREG_COUNT
	.align		4
        /*001c*/ 	.byte	0x03, 0x1b
        /*001e*/ 	.short	0x00a8


	//----- nvinfo : EIATTR_NUM_BARRIERS
	.align		4
        /*0020*/ 	.byte	0x02, 0x4c
        /*0022*/ 	.byte	0x01
	.zero		1


	//----- nvinfo : EIATTR_EXTERNS
	.align		4
        /*0024*/ 	.byte	0x04, 0x0f
        /*0026*/ 	.short	(.L_25 - .L_24)


	//   ....[0]....
	.align		4
.L_24:
        /*0028*/ 	.word	index@(__assertfail)


	//----- nvinfo : EIATTR_MERCURY_ISA_VERSION
	.align		4
.L_25:
        /*002c*/ 	.byte	0x03, 0x5f
        /*002e*/ 	.short	0x0101


	//----- nvinfo : EIATTR_INT_WARP_WIDE_INSTR_OFFSETS
	.align		4
        /*0030*/ 	.byte	0x04, 0x31
        /*0032*/ 	.short	(.L_27 - .L_26)


	//   ....[0]....
.L_26:
        /*0034*/ 	.word	0x000003d0


	//   ....[1]....
        /*0038*/ 	.word	0x000003e0


	//   ....[2]....
        /*003c*/ 	.word	0x000004a0


	//----- nvinfo : EIATTR_COOP_GROUP_MASK_REGIDS
	.align		4
.L_27:
        /*0040*/ 	.byte	0x04, 0x29
        /*0042*/ 	.short	(.L_29 - .L_28)


	//   ....[0]....
.L_28:
        /*0044*/ 	.word	0xffffffff


	//   ....[1]....
        /*0048*/ 	.word	0xffffffff


	//   ....[2]....
        /*004c*/ 	.word	0xffffffff


	//   ....[3]....
        /*0050*/ 	.word	0xffffffff


	//   ....[4]....
        /*0054*/ 	.word	0xffffffff


	//----- nvinfo : EIATTR_COOP_GROUP_INSTR_OFFSETS
	.align		4
.L_29:
        /*0058*/ 	.byte	0x04, 0x28
        /*005a*/ 	.short	(.L_31 - .L_30)


	//   ....[0]....
.L_30:
        /*005c*/ 	.word	0x00000060


	//   ....[1]....
        /*0060*/ 	.word	0x00000070


	//   ....[2]....
        /*0064*/ 	.word	0x00000130


	//   ....[3]....
        /*0068*/ 	.word	0x000002a0


	//   ....[4]....
        /*006c*/ 	.word	0x000011a0


	//----- nvinfo : EIATTR_REG_RECONFIG
	.align		4
.L_31:
        /*0070*/ 	.byte	0x01, 0x54
	.zero		2


	//----- nvinfo : EIATTR_SYSCALL_OFFSETS
	.align		4
        /*0074*/ 	.byte	0x04, 0x46
        /*0076*/ 	.short	(.L_33 - .L_32)


	//   ....[0]....
.L_32:
        /*0078*/ 	.word	0x00001390


	//----- nvinfo : EIATTR_MBARRIER_INSTR_OFFSETS
	.align		4
.L_33:
        /*007c*/ 	.byte	0x04, 0x39
        /*007e*/ 	.short	(.L_35 - .L_34)


	//   ....[0]....
.L_34:
        /*0080*/ 	.word	0x00000230
        /*0084*/ 	.word	0x000000ff
        /*0088*/ 	.word	0x00000000
        /*008c*/ 	.short	0x0100
        /*008e*/ 	.byte	0x08
	.zero		1


	//   ....[1]....
        /*0090*/ 	.word	0x00000240
        /*0094*/ 	.word	0x000000ff
        /*0098*/ 	.word	0x00000018
        /*009c*/ 	.short	0x0100
        /*009e*/ 	.byte	0x08
	.zero		1


	//   ....[2]....
        /*00a0*/ 	.word	0x00000250
        /*00a4*/ 	.word	0x000000ff
        /*00a8*/ 	.word	0x00000008
        /*00ac*/ 	.short	0x0100
        /*00ae*/ 	.byte	0x08
	.zero		1


	//   ....[3]....
        /*00b0*/ 	.word	0x00000260
        /*00b4*/ 	.word	0x000000ff
        /*00b8*/ 	.word	0x00000020
        /*00bc*/ 	.short	0x0100
        /*00be*/ 	.byte	0x08
	.zero		1


	//   ....[4]....
        /*00c0*/ 	.word	0x00000270
        /*00c4*/ 	.word	0x000000ff
        /*00c8*/ 	.word	0x00000010
        /*00cc*/ 	.short	0x0100
        /*00ce*/ 	.byte	0x08
	.zero		1


	//   ....[5]....
        /*00d0*/ 	.word	0x00000280
        /*00d4*/ 	.word	0x000000ff
        /*00d8*/ 	.word	0x00000028
        /*00dc*/ 	.short	0x0100
        /*00de*/ 	.byte	0x08
	.zero		1


	//   ....[6]....
        /*00e0*/ 	.word	0x00000520
        /*00e4*/ 	.word	0x000000ff
        /*00e8*/ 	.word	0x00000040
        /*00ec*/ 	.short	0x0100
        /*00ee*/ 	.byte	0x08
	.zero		1


	//   ....[7]....
        /*00f0*/ 	.word	0x000005a0
        /*00f4*/ 	.word	0x000000ff
        /*00f8*/ 	.word	0x00000048
        /*00fc*/ 	.short	0x0100
        /*00fe*/ 	.byte	0x08
	.zero		1


	//   ....[8]....
        /*0100*/ 	.word	0x00001410
        /*0104*/ 	.word	0x00000003
        /*0108*/ 	.word	0x00000000
        /*010c*/ 	.short	0x010a
        /*010e*/ 	.byte	0x3f
	.zero		1


	//   ....[9]....
        /*0110*/ 	.word	0x00001470
        /*0114*/ 	.word	0x00000003
        /*0118*/ 	.word	0x00000000
        /*011c*/ 	.short	0x010a
        /*011e*/ 	.byte	0x3f
	.zero		1


	//   ....[10]....
        /*0120*/ 	.word	0x00001980
        /*0124*/ 	.word	0x000000ff
        /*0128*/ 	.word	0x00000000
        /*012c*/ 	.short	0x010a
        /*012e*/ 	.byte	0x08
	.zero		1


	//   ....[11]....
        /*0130*/ 	.word	0x000019c0
        /*0134*/ 	.word	0x000000ff
        /*0138*/ 	.word	0x00000000
        /*013c*/ 	.short	0x010a
        /*013e*/ 	.byte	0x08
	.zero		1


	//   ....[12]....
        /*0140*/ 	.word	0x00001de0
        /*0144*/ 	.word	0x000000ff
        /*0148*/ 	.word	0x00000000
        /*014c*/ 	.short	0x0101
        /*014e*/ 	.byte	0x07
	.zero		1


	//   ....[13]....
        /*0150*/ 	.word	0x00001fc0
        /*0154*/ 	.word	0x000000ff
        /*0158*/ 	.word	0x00000000
        /*015c*/ 	.short	0x0101
        /*015e*/ 	.byte	0x06
	.zero		1


	//   ....[14]....
        /*0160*/ 	.word	0x00007150
        /*0164*/ 	.word	0x0000000e
        /*0168*/ 	.word	0x00000018
        /*016c*/ 	.short	0x010a
        /*016e*/ 	.byte	0x3f
	.zero		1


	//   ....[15]....
        /*0170*/ 	.word	0x00007580
        /*0174*/ 	.word	0x00000006
        /*0178*/ 	.word	0x00000048
        /*017c*/ 	.short	0x0101
        /*017e*/ 	.byte	0x3f
	.zero		1


	//   ....[16]....
        /*0180*/ 	.word	0x00007ca0
        /*0184*/ 	.word	0x00000007
        /*0188*/ 	.word	0x00000000
        /*018c*/ 	.short	0x010a
        /*018e*/ 	.byte	0x3f
	.zero		1


	//   ....[17]....
        /*0190*/ 	.word	0x00007d20
        /*0194*/ 	.word	0x00000009
        /*0198*/ 	.word	0x00000000
        /*019c*/ 	.short	0x010a
        /*019e*/ 	.byte	0x3f
	.zero		1


	//   ....[18]....
        /*01a0*/ 	.word	0x00007db0
        /*01a4*/ 	.word	0x00000003
        /*01a8*/ 	.word	0x00000000
        /*01ac*/ 	.short	0x010a
        /*01ae*/ 	.byte	0x3f
	.zero		1


	//   ....[19]....
        /*01b0*/ 	.word	0x00007e10
        /*01b4*/ 	.word	0x00000003
        /*01b8*/ 	.word	0x00000000
        /*01bc*/ 	.short	0x010a
        /*01be*/ 	.byte	0x3f
	.zero		1


	//   ....[20]....
        /*01c0*/ 	.word	0x00007e70
        /*01c4*/ 	.word	0x00000004
        /*01c8*/ 	.word	0x00000000
        /*01cc*/ 	.short	0x010a
        /*01ce*/ 	.byte	0x3f
	.zero		1


	//   ....[21]....
        /*01d0*/ 	.word	0x00007f40
        /*01d4*/ 	.word	0x0000000e
        /*01d8*/ 	.word	0x00000018
        /*01dc*/ 	.short	0x010a
        /*01de*/ 	.byte	0x3f
	.zero		1


	//   ....[22]....
        /*01e0*/ 	.word	0x00008010
        /*01e4*/ 	.word	0x00000007
        /*01e8*/ 	.word	0x00000000
        /*01ec*/ 	.short	0x010a
        /*01ee*/ 	.byte	0x3f
	.zero		1


	//   ....[23]....
        /*01f0*/ 	.word	0x00008060
        /*01f4*/ 	.word	0x00000009
        /*01f8*/ 	.word	0x00000000
        /*01fc*/ 	.short	0x010a
        /*01fe*/ 	.byte	0x3f
	.zero		1


	//----- nvinfo : EIATTR_NUM_MBARRIERS
	.align		4
.L_35:
        /*0200*/ 	.byte	0x03, 0x38
        /*0202*/ 	.short	0x0008


	//----- nvinfo : EIATTR_EXIT_INSTR_OFFSETS
	.align		4
        /*0204*/ 	.byte	0x04, 0x1c
        /*0206*/ 	.short	(.L_37 - .L_36)


	//   ....[0]....
.L_36:
        /*0208*/ 	.word	0x00000640


	//   ....[1]....
        /*020c*/ 	.word	0x00000f00


	//   ....[2]....
        /*0210*/ 	.word	0x00006830


	//   ....[3]....
        /*0214*/ 	.word	0x00006e60


	//   ....[4]....
        /*0218*/ 	.word	0x00007e00


	//----- nvinfo : EIATTR_MAX_THREADS
	.align		4
.L_37:
        /*021c*/ 	.byte	0x04, 0x05
        /*021e*/ 	.short	(.L_39 - .L_38)
.L_38:
        /*0220*/ 	.word	0x00000180
        /*0224*/ 	.word	0x00000001
        /*0228*/ 	.word	0x00000001


	//----- nvinfo : EIATTR_CRS_STACK_SIZE
	.align		4
.L_39:
        /*022c*/ 	.byte	0x04, 0x1e
        /*022e*/ 	.short	(.L_41 - .L_40)
.L_40:
        /*0230*/ 	.word	0x00000000


	//----- nvinfo : EIATTR_CBANK_PARAM_SIZE
	.align		4
.L_41:
        /*0234*/ 	.byte	0x03, 0x19
        /*0236*/ 	.short	0x0470


	//----- nvinfo : EIATTR_PARAM_CBANK
	.align		4
        /*0238*/ 	.byte	0x04, 0x0a
        /*023a*/ 	.short	(.L_43 - .L_42)
	.align		4
.L_42:
        /*023c*/ 	.word	index@(.nv.constant0._ZN7cutlass13device_kernelINS_4gemm6kernel13GemmUniversalIN4cute5tupleIJiiiiEEENS1_10collective13CollectiveMmaINS1_34MainloopSm90TmaGmmaWarpSpecializedILi3ENS5_IJNS4_1CILi1EEESB_SB_EEENS1_35KernelTmaWarpSpecializedCooperativeEEENS5_IJNSA_ILi128EEESF_NSA_ILi64EEEEEENS_10tfloat32_tENS5_IJlSB_lEEESI_SJ_NS4_8TiledMMAINS4_8MMA_AtomIJNS4_4SM904GMMA30MMA_64x128x8_F32TF32TF32_SS_TNILNSN_7ScaleInE1ELSP_1EEEEEENS4_6LayoutINS5_IJNSA_ILi2EEESB_SB_EEENS5_IJSB_NSA_ILi0EEESV_EEEEENS5_IJNS4_10UnderscoreESY_SY_EEEEENS4_13SM90_TMA_LOADENS4_14ComposedLayoutINS4_7SwizzleILi3ELi4ELi3EEENS4_18smem_ptr_flag_bitsILi32EEENSS_INS5_IJNSA_ILi8EEENSA_ILi32EEEEEENS5_IJS18_SB_EEEEEEEvNS4_8identityES11_S1C_vS1D_EENS_8epilogue10collective6detail29Sm90TmaWarpSpecializedAdapterINS1G_15DefaultEpilogueISI_SJ_SJ_NS1F_6thread17LinearCombinationISI_Li1EffLNS1K_9ScaleType4KindE0ELNS_15FloatRoundStyleE2ESI_EENS1_15EpilogueDefaultEEEEEvvEEEEvNT_6ParamsE)
        /*0240*/ 	.short	0x0210
        /*0242*/ 	.short	0x0470


	//----- nvinfo : EIATTR_SW_WAR
	.align		4
.L_43:
        /*0244*/ 	.byte	0x04, 0x36
        /*0246*/ 	.short	(.L_45 - .L_44)
.L_44:
        /*0248*/ 	.word	0x00000008
.L_45:


//--------------------- .nv.callgraph             --------------------------
	.section	.nv.callgraph,"",@"SHT_CUDA_CALLGRAPH"
	.align	4
	.sectionentsize	8
	.align		4
        /*0000*/ 	.word	0x00000000
	.align		4
        /*0004*/ 	.word	0xffffffff
	.align		4
        /*0008*/ 	.word	index@(_ZN7cutlass13device_kernelINS_4gemm6kernel13GemmUniversalIN4cute5tupleIJiiiiEEENS1_10collective13CollectiveMmaINS1_34MainloopSm90TmaGmmaWarpSpecializedILi3ENS5_IJNS4_1CILi1EEESB_SB_EEENS1_35KernelTmaWarpSpecializedCooperativeEEENS5_IJNSA_ILi128EEESF_NSA_ILi64EEEEEENS_10tfloat32_tENS5_IJlSB_lEEESI_SJ_NS4_8TiledMMAINS4_8MMA_AtomIJNS4_4SM904GMMA30MMA_64x128x8_F32TF32TF32_SS_TNILNSN_7ScaleInE1ELSP_1EEEEEENS4_6LayoutINS5_IJNSA_ILi2EEESB_SB_EEENS5_IJSB_NSA_ILi0EEESV_EEEEENS5_IJNS4_10UnderscoreESY_SY_EEEEENS4_13SM90_TMA_LOADENS4_14ComposedLayoutINS4_7SwizzleILi3ELi4ELi3EEENS4_18smem_ptr_flag_bitsILi32EEENSS_INS5_IJNSA_ILi8EEENSA_ILi32EEEEEENS5_IJS18_SB_EEEEEEEvNS4_8identityES11_S1C_vS1D_EENS_8epilogue10collective6detail29Sm90TmaWarpSpecializedAdapterINS1G_15DefaultEpilogueISI_SJ_SJ_NS1F_6thread17LinearCombinationISI_Li1EffLNS1K_9ScaleType4KindE0ELNS_15FloatRoundStyleE2ESI_EENS1_15EpilogueDefaultEEEEEvvEEEEvNT_6ParamsE)
	.align		4
        /*000c*/ 	.word	index@(__assertfail)
	.align		4
        /*0010*/ 	.word	0x00000000
	.align		4
        /*0014*/ 	.word	0xfffffffe
	.align		4
        /*0018*/ 	.word	0x00000000
	.align		4
        /*001c*/ 	.word	0xfffffffd
	.align		4
        /*0020*/ 	.word	0x00000000
	.align		4
        /*0024*/ 	.word	0xfffffffc


//--------------------- .nv.constant4             --------------------------
	.section	.nv.constant4,"a",@progbits
	.align	8
	.align		8
.nv.constant4:
        /*0000*/ 	.dword	__assertfail
	.align		8
        /*0008*/ 	.dword	__unnamed_1
	.align		8
        /*0010*/ 	.dword	_ZN40_INTERNAL_273ba00a_4_k_cu_e2f32b9b_301984cuda3std3__45__cpo5beginE
	.align		8
        /*0018*/ 	.dword	_ZN40_INTERNAL_273ba00a_4_k_cu_e2f32b9b_301984cuda3std3__45__cpo3endE
	.align		8
        /*0020*/ 	.dword	_ZN40_INTERNAL_273ba00a_4_k_cu_e2f32b9b_301984cuda3std3__45__cpo6cbeginE
	.align		8
        /*0028*/ 	.dword	_ZN40_INTERNAL_273ba00a_4_k_cu_e2f32b9b_301984cuda3std3__45__cpo4cendE
	.align		8
        /*0030*/ 	.dword	_ZN40_INTERNAL_273ba00a_4_k_cu_e2f32b9b_301984cuda3std3__442_GLOBAL__N__273ba00a_4_k_cu_e2f32b9b_301986ignoreE
	.align		8
        /*0038*/ 	.dword	_ZN40_INTERNAL_273ba00a_4_k_cu_e2f32b9b_301984cuda3std3__419piecewise_constructE
	.align		8
        /*0040*/ 	.dword	_ZN40_INTERNAL_273ba00a_4_k_cu_e2f32b9b_301984cuda3std3__48in_placeE
	.align		8
        /*0048*/ 	.dword	_ZN40_INTERNAL_273ba00a_4_k_cu_e2f32b9b_301984cuda3std6ranges3__45__cpo4swapE
	.align		8
        /*0050*/ 	.dword	_ZN40_INTERNAL_273ba00a_4_k_cu_e2f32b9b_301984cuda3std6ranges3__45__cpo9iter_moveE
	.align		8
        /*0058*/ 	.dword	_ZN40_INTERNAL_273ba00a_4_k_cu_e2f32b9b_301984cute7productE
	.align		8
        /*0060*/ 	.dword	_ZN40_INTERNAL_273ba00a_4_k_cu_e2f32b9b_301984cute1_E
	.align		8
        /*0068*/ 	.dword	$str$22
	.align		8
        /*0070*/ 	.dword	$str$23


//--------------------- .text._ZN7cutlass13device_kernelINS_4gemm6kernel13GemmUniversalIN4cute5tupleIJiiiiEEENS1_10collective13CollectiveMmaINS1_34MainloopSm90TmaGmmaWarpSpecializedILi3ENS5_IJNS4_1CILi1EEESB_SB_EEENS1_35KernelTmaWarpSpecializedCooperativeEEENS5_IJNSA_ILi128EEESF_NSA_ILi64EEEEEENS_10tfloat32_tENS5_IJlSB_lEEESI_SJ_NS4_8TiledMMAINS4_8MMA_AtomIJNS4_4SM904GMMA30MMA_64x128x8_F32TF32TF32_SS_TNILNSN_7ScaleInE1ELSP_1EEEEEENS4_6LayoutINS5_IJNSA_ILi2EEESB_SB_EEENS5_IJSB_NSA_ILi0EEESV_EEEEENS5_IJNS4_10UnderscoreESY_SY_EEEEENS4_13SM90_TMA_LOADENS4_14ComposedLayoutINS4_7SwizzleILi3ELi4ELi3EEENS4_18smem_ptr_flag_bitsILi32EEENSS_INS5_IJNSA_ILi8EEENSA_ILi32EEEEEENS5_IJS18_SB_EEEEEEEvNS4_8identityES11_S1C_vS1D_EENS_8epilogue10collective6detail29Sm90TmaWarpSpecializedAdapterINS1G_15DefaultEpilogueISI_SJ_SJ_NS1F_6thread17LinearCombinationISI_Li1EffLNS1K_9ScaleType4KindE0ELNS_15FloatRoundStyleE2ESI_EENS1_15EpilogueDefaultEEEEEvvEEEEvNT_6ParamsE --------------------------
	.section	.text._ZN7cutlass13device_kernelINS_4gemm6kernel13GemmUniversalIN4cute5tupleIJiiiiEEENS1_10collective13CollectiveMmaINS1_34MainloopSm90TmaGmmaWarpSpecializedILi3ENS5_IJNS4_1CILi1EEESB_SB_EEENS1_35KernelTmaWarpSpecializedCooperativeEEENS5_IJNSA_ILi128EEESF_NSA_ILi64EEEEEENS_10tfloat32_tENS5_IJlSB_lEEESI_SJ_NS4_8TiledMMAINS4_8MMA_AtomIJNS4_4SM904GMMA30MMA_64x128x8_F32TF32TF32_SS_TNILNSN_7ScaleInE1ELSP_1EEEEEENS4_6LayoutINS5_IJNSA_ILi2EEESB_SB_EEENS5_IJSB_NSA_ILi0EEESV_EEEEENS5_IJNS4_10UnderscoreESY_SY_EEEEENS4_13SM90_TMA_LOADENS4_14ComposedLayoutINS4_7SwizzleILi3ELi4ELi3EEENS4_18smem_ptr_flag_bitsILi32EEENSS_INS5_IJNSA_ILi8EEENSA_ILi32EEEEEENS5_IJS18_SB_EEEEEEEvNS4_8identityES11_S1C_vS1D_EENS_8epilogue10collective6detail29Sm90TmaWarpSpecializedAdapterINS1G_15DefaultEpilogueISI_SJ_SJ_NS1F_6thread17LinearCombinationISI_Li1EffLNS1K_9ScaleType4KindE0ELNS_15FloatRoundStyleE2ESI_EENS1_15EpilogueDefaultEEEEEvvEEEEvNT_6ParamsE,"ax",@progbits
	.align	128
.text._ZN7cutlass13device_kernelINS_4gemm6kernel13GemmUniversalIN4cute5tupleIJiiiiEEENS1_10collective13CollectiveMmaINS1_34MainloopSm90TmaGmmaWarpSpecializedILi3ENS5_IJNS4_1CILi1EEESB_SB_EEENS1_35KernelTmaWarpSpecializedCooperativeEEENS5_IJNSA_ILi128EEESF_NSA_ILi64EEEEEENS_10tfloat32_tENS5_IJlSB_lEEESI_SJ_NS4_8TiledMMAINS4_8MMA_AtomIJNS4_4SM904GMMA30MMA_64x128x8_F32TF32TF32_SS_TNILNSN_7ScaleInE1ELSP_1EEEEEENS4_6LayoutINS5_IJNSA_ILi2EEESB_SB_EEENS5_IJSB_NSA_ILi0EEESV_EEEEENS5_IJNS4_10UnderscoreESY_SY_EEEEENS4_13SM90_TMA_LOADENS4_14ComposedLayoutINS4_7SwizzleILi3ELi4ELi3EEENS4_18smem_ptr_flag_bitsILi32EEENSS_INS5_IJNSA_ILi8EEENSA_ILi32EEEEEENS5_IJS18_SB_EEEEEEEvNS4_8identityES11_S1C_vS1D_EENS_8epilogue10collective6detail29Sm90TmaWarpSpecializedAdapterINS1G_15DefaultEpilogueISI_SJ_SJ_NS1F_6thread17LinearCombinationISI_Li1EffLNS1K_9ScaleType4KindE0ELNS_15FloatRoundStyleE2ESI_EENS1_15EpilogueDefaultEEEEEvvEEEEvNT_6ParamsE:
        .type           _ZN7cutlass13device_kernelINS_4gemm6kernel13GemmUniversalIN4cute5tupleIJiiiiEEENS1_10collective13CollectiveMmaINS1_34MainloopSm90TmaGmmaWarpSpecializedILi3ENS5_IJNS4_1CILi1EEESB_SB_EEENS1_35KernelTmaWarpSpecializedCooperativeEEENS5_IJNSA_ILi128EEESF_NSA_ILi64EEEEEENS_10tfloat32_tENS5_IJlSB_lEEESI_SJ_NS4_8TiledMMAINS4_8MMA_AtomIJNS4_4SM904GMMA30MMA_64x128x8_F32TF32TF32_SS_TNILNSN_7ScaleInE1ELSP_1EEEEEENS4_6LayoutINS5_IJNSA_ILi2EEESB_SB_EEENS5_IJSB_NSA_ILi0EEESV_EEEEENS5_IJNS4_10UnderscoreESY_SY_EEEEENS4_13SM90_TMA_LOADENS4_14ComposedLayoutINS4_7SwizzleILi3ELi4ELi3EEENS4_18smem_ptr_flag_bitsILi32EEENSS_INS5_IJNSA_ILi8EEENSA_ILi32EEEEEENS5_IJS18_SB_EEEEEEEvNS4_8identityES11_S1C_vS1D_EENS_8epilogue10collective6detail29Sm90TmaWarpSpecializedAdapterINS1G_15DefaultEpilogueISI_SJ_SJ_NS1F_6thread17LinearCombinationISI_Li1EffLNS1K_9ScaleType4KindE0ELNS_15FloatRoundStyleE2ESI_EENS1_15EpilogueDefaultEEEEEvvEEEEvNT_6ParamsE,@function
        .size           _ZN7cutlass13device_kernelINS_4gemm6kernel13GemmUniversalIN4cute5tupleIJiiiiEEENS1_10collective13CollectiveMmaINS1_34MainloopSm90TmaGmmaWarpSpecializedILi3ENS5_IJNS4_1CILi1EEESB_SB_EEENS1_35KernelTmaWarpSpecializedCooperativeEEENS5_IJNSA_ILi128EEESF_NSA_ILi64EEEEEENS_10tfloat32_tENS5_IJlSB_lEEESI_SJ_NS4_8TiledMMAINS4_8MMA_AtomIJNS4_4SM904GMMA30MMA_64x128x8_F32TF32TF32_SS_TNILNSN_7ScaleInE1ELSP_1EEEEEENS4_6LayoutINS5_IJNSA_ILi2EEESB_SB_EEENS5_IJSB_NSA_ILi0EEESV_EEEEENS5_IJNS4_10UnderscoreESY_SY_EEEEENS4_13SM90_TMA_LOADENS4_14ComposedLayoutINS4_7SwizzleILi3ELi4ELi3EEENS4_18smem_ptr_flag_bitsILi32EEENSS_INS5_IJNSA_ILi8EEENSA_ILi32EEEEEENS5_IJS18_SB_EEEEEEEvNS4_8identityES11_S1C_vS1D_EENS_8epilogue10collective6detail29Sm90TmaWarpSpecializedAdapterINS1G_15DefaultEpilogueISI_SJ_SJ_NS1F_6thread17LinearCombinationISI_Li1EffLNS1K_9ScaleType4KindE0ELNS_15FloatRoundStyleE2ESI_EENS1_15EpilogueDefaultEEEEEvvEEEEvNT_6ParamsE,(.L_x_192 - _ZN7cutlass13device_kernelINS_4gemm6kernel13GemmUniversalIN4cute5tupleIJiiiiEEENS1_10collective13CollectiveMmaINS1_34MainloopSm90TmaGmmaWarpSpecializedILi3ENS5_IJNS4_1CILi1EEESB_SB_EEENS1_35KernelTmaWarpSpecializedCooperativeEEENS5_IJNSA_ILi128EEESF_NSA_ILi64EEEEEENS_10tfloat32_tENS5_IJlSB_lEEESI_SJ_NS4_8TiledMMAINS4_8MMA_AtomIJNS4_4SM904GMMA30MMA_64x128x8_F32TF32TF32_SS_TNILNSN_7ScaleInE1ELSP_1EEEEEENS4_6LayoutINS5_IJNSA_ILi2EEESB_SB_EEENS5_IJSB_NSA_ILi0EEESV_EEEEENS5_IJNS4_10UnderscoreESY_SY_EEEEENS4_13SM90_TMA_LOADENS4_14ComposedLayoutINS4_7SwizzleILi3ELi4ELi3EEENS4_18smem_ptr_flag_bitsILi32EEENSS_INS5_IJNSA_ILi8EEENSA_ILi32EEEEEENS5_IJS18_SB_EEEEEEEvNS4_8identityES11_S1C_vS1D_EENS_8epilogue10collective6detail29Sm90TmaWarpSpecializedAdapterINS1G_15DefaultEpilogueISI_SJ_SJ_NS1F_6thread17LinearCombinationISI_Li1EffLNS1K_9ScaleType4KindE0ELNS_15FloatRoundStyleE2ESI_EENS1_15EpilogueDefaultEEEEEvvEEEEvNT_6ParamsE)
        .other          _ZN7cutlass13device_kernelINS_4gemm6kernel13GemmUniversalIN4cute5tupleIJiiiiEEENS1_10collective13CollectiveMmaINS1_34MainloopSm90TmaGmmaWarpSpecializedILi3ENS5_IJNS4_1CILi1EEESB_SB_EEENS1_35KernelTmaWarpSpecializedCooperativeEEENS5_IJNSA_ILi128EEESF_NSA_ILi64EEEEEENS_10tfloat32_tENS5_IJlSB_lEEESI_SJ_NS4_8TiledMMAINS4_8MMA_AtomIJNS4_4SM904GMMA30MMA_64x128x8_F32TF32TF32_SS_TNILNSN_7ScaleInE1ELSP_1EEEEEENS4_6LayoutINS5_IJNSA_ILi2EEESB_SB_EEENS5_IJSB_NSA_ILi0EEESV_EEEEENS5_IJNS4_10UnderscoreESY_SY_EEEEENS4_13SM90_TMA_LOADENS4_14ComposedLayoutINS4_7SwizzleILi3ELi4ELi3EEENS4_18smem_ptr_flag_bitsILi32EEENSS_INS5_IJNSA_ILi8EEENSA_ILi32EEEEEENS5_IJS18_SB_EEEEEEEvNS4_8identityES11_S1C_vS1D_EENS_8epilogue10collective6detail29Sm90TmaWarpSpecializedAdapterINS1G_15DefaultEpilogueISI_SJ_SJ_NS1F_6thread17LinearCombinationISI_Li1EffLNS1K_9ScaleType4KindE0ELNS_15FloatRoundStyleE2ESI_EENS1_15EpilogueDefaultEEEEEvvEEEEvNT_6ParamsE,@"STO_CUDA_ENTRY STV_DEFAULT"
_ZN7cutlass13device_kernelINS_4gemm6kernel13GemmUniversalIN4cute5tupleIJiiiiEEENS1_10collective13CollectiveMmaINS1_34MainloopSm90TmaGmmaWarpSpecializedILi3ENS5_IJNS4_1CILi1EEESB_SB_EEENS1_35KernelTmaWarpSpecializedCooperativeEEENS5_IJNSA_ILi128EEESF_NSA_ILi64EEEEEENS_10tfloat32_tENS5_IJlSB_lEEESI_SJ_NS4_8TiledMMAINS4_8MMA_AtomIJNS4_4SM904GMMA30MMA_64x128x8_F32TF32TF32_SS_TNILNSN_7ScaleInE1ELSP_1EEEEEENS4_6LayoutINS5_IJNSA_ILi2EEESB_SB_EEENS5_IJSB_NSA_ILi0EEESV_EEEEENS5_IJNS4_10UnderscoreESY_SY_EEEEENS4_13SM90_TMA_LOADENS4_14ComposedLayoutINS4_7SwizzleILi3ELi4ELi3EEENS4_18smem_ptr_flag_bitsILi32EEENSS_INS5_IJNSA_ILi8EEENSA_ILi32EEEEEENS5_IJS18_SB_EEEEEEEvNS4_8identityES11_S1C_vS1D_EENS_8epilogue10collective6detail29Sm90TmaWarpSpecializedAdapterINS1G_15DefaultEpilogueISI_SJ_SJ_NS1F_6thread17LinearCombinationISI_Li1EffLNS1K_9ScaleType4KindE0ELNS_15FloatRoundStyleE2ESI_EENS1_15EpilogueDefaultEEEEEvvEEEEvNT_6ParamsE:
[----:B------:R-:W0:Y:S01]  /*0000*/  LDC R1, c[0x0][0x28] ;  /* 0x00000a00ff017b82 */ /* 0x000e220000000800 */
[----:B------:R-:W1:Y:S01]  /*0010*/  S2R R3, SR_TID.X ;  /* 0x0000000000037919 */ /* 0x000e620000002100 */
[----:B------:R-:W-:Y:S01]  /*0020*/  ELECT P0, URZ, PT ;  /* 0x00000000003f782f */ /* 0x000fe20003800000 */
[----:B------:R-:W-:Y:S01]  /*0030*/  BSSY B0, `(.L_x_0) ;  /* 0x000000f000007945 */ /* 0x000fe20003800000 */
[--C-:B-1----:R-:W-:Y:S02]  /*0040*/  SHF.R.U32.HI R0, RZ, 0x5, R3.reuse ;  /* 0x00000005ff007819 */ /* 0x102fe40000011603 */
[----:B------:R-:W-:-:S03]  /*0050*/  SHF.R.U32.HI R14, RZ, 0x7, R3 ;  /* 0x00000007ff0e7819 */ /* 0x000fc60000011603 */
[----:B------:R-:W1:Y:S04]  /*0060*/  SHFL.IDX PT, R4, R0, RZ, 0x1f ;  /* 0x00001fff00047589 */ /* 0x000e6800000e0000 */
[----:B------:R2:W3:Y:S01]  /*0070*/  SHFL.IDX PT, R10, R14, RZ, 0x1f ;  /* 0x00001fff0e0a7589 */ /* 0x0004e200000e0000 */
[----:B-1----:R-:W-:-:S13]  /*0080*/  ISETP.NE.OR P0, PT, R4, RZ, !P0 ;  /* 0x000000ff0400720c */ /* 0x002fda0004705670 */
[----:B0-23--:R-:W-:Y:S05]  /*0090*/  @P0 BRA `(.L_x_1) ;  /* 0x0000000000200947 */ /* 0x00dfea0003800000 */
[----:B------:R-:W-:Y:S02]  /*00a0*/  ULDC.64 UR4, c[0x0][0x198] ;  /* 0x0000660000047ab9 */ /* 0x000fe40000000a00 */
[----:B------:R-:W-:Y:S02]  /*00b0*/  UIADD3 UR6, UP0, UR4, 0xf0, URZ ;  /* 0x000000f004067890 */ /* 0x000fe4000ff1e03f */
[----:B------:R-:W-:Y:S02]  /*00c0*/  UIADD3 UR4, UP1, UR4, 0x1f0, URZ ;  /* 0x000001f004047890 */ /* 0x000fe4000ff3e03f */
[----:B------:R-:W-:Y:S02]  /*00d0*/  UIADD3.X UR7, URZ, UR5, URZ, UP0, !UPT ;  /* 0x000000053f077290 */ /* 0x000fe400087fe43f */
[----:B------:R-:W-:-:S07]  /*00e0*/  UIADD3.X UR5, URZ, UR5, URZ, UP1, !UPT ;  /* 0x000000053f057290 */ /* 0x000fce0008ffe43f */
[----:B------:R0:W-:Y:S02]  /*00f0*/  UTMACCTL.PF [UR6] ;  /* 0x00000000060079b9 */ /* 0x0001e40008040000 */
[----:B------:R0:W-:Y:S02]  /*0100*/  UTMACCTL.PF [UR4] ;  /* 0x00000000040079b9 */ /* 0x0001e40008040000 */
[----:B0-----:R-:W-:Y:S01]  /*0110*/  NOP ;  /* 0x0000000000007918 */ /* 0x001fe20000000000 */
.L_x_1:
[----:B------:R-:W-:Y:S05]  /*0120*/  BSYNC B0 ;  /* 0x0000000000007941 */ /* 0x000fea0003800000 */
.L_x_0:
[----:B------:R-:W0:Y:S02]  /*0130*/  SHFL.IDX PT, R2, R0, RZ, 0x1f ;  /* 0x00001fff00027589 */ /* 0x000e2400000e0000 */
[----:B0-----:R-:W-:-:S13]  /*0140*/  ISETP.NE.AND P0, PT, R2, RZ, PT ;  /* 0x000000ff0200720c */ /* 0x001fda0003f05270 */
[----:B------:R-:W-:Y:S05]  /*0150*/  @P0 BRA `(.L_x_2) ;  /* 0x0000000000500947 */ /* 0x000fea0003800000 */
[----:B------:R-:W0:Y:S01]  /*0160*/  S2UR UR8, SR_CgaCtaId ;  /* 0x00000000000879c3 */ /* 0x000e220000008800 */
[----:B------:R-:W-:Y:S01]  /*0170*/  UMOV UR4, 0x400 ;  /* 0x0000040000047882 */ /* 0x000fe20000000000 */
[----:B------:R-:W-:Y:S01]  /*0180*/  UMOV UR5, 0x1 ;  /* 0x0000000100057882 */ /* 0x000fe20000000000 */
[----:B------:R-:W-:Y:S01]  /*0190*/  UMOV UR6, 0x100 ;  /* 0x0000010000067882 */ /* 0x000fe20000000000 */
[----:B------:R-:W-:Y:S01]  /*01a0*/  ELECT P0, URZ, PT ;  /* 0x00000000003f782f */ /* 0x000fe20003800000 */
[----:B------:R-:W-:-:S04]  /*01b0*/  UIADD3 UR6, -UR6, 0x100000, URZ ;  /* 0x0010000006067890 */ /* 0x000fc8000fffe13f */
[----:B------:R-:W-:Y:S02]  /*01c0*/  USHF.L.U32 UR7, UR6, 0xb, URZ ;  /* 0x0000000b06077899 */ /* 0x000fe4000800063f */
[----:B------:R-:W-:Y:S02]  /*01d0*/  USHF.L.U32 UR6, UR6, 0x1, URZ ;  /* 0x0000000106067899 */ /* 0x000fe4000800063f */
[----:B0-----:R-:W-:Y:S02]  /*01e0*/  ULEA UR8, UR8, UR4, 0x18 ;  /* 0x0000000408087291 */ /* 0x001fe4000f8ec03f */
[----:B------:R-:W-:-:S04]  /*01f0*/  UIADD3 UR4, -UR5, 0x100000, URZ ;  /* 0x0010000005047890 */ /* 0x000fc8000fffe13f */
[----:B------:R-:W-:Y:S02]  /*0200*/  USHF.L.U32 UR5, UR4, 0xb, URZ ;  /* 0x0000000b04057899 */ /* 0x000fe4000800063f */
[----:B------:R-:W-:Y:S01]  /*0210*/  USHF.L.U32 UR4, UR4, 0x1, URZ ;  /* 0x0000000104047899 */ /* 0x000fe2000800063f */
[----:B------:R-:W0:Y:S11]  /*0220*/  FENCE.VIEW.ASYNC.S ;  /* 0x00000000000073c6 */ /* 0x000e360000000000 */
[----:B0-----:R0:W1:Y:S01]  /*0230*/  SYNCS.EXCH.64 URZ, [UR8], UR4 ;  /* 0x00000004083f75b2 */ /* 0x0010620008000100 */
[----:B------:R0:W2:Y:S01]  /*0240*/  SYNCS.EXCH.64 URZ, [UR8+0x18], UR6 ;  /* 0x00001806083f75b2 */ /* 0x0000a20008000100 */
[----:B------:R0:W3:Y:S01]  /*0250*/  SYNCS.EXCH.64 URZ, [UR8+0x8], UR4 ;  /* 0x00000804083f75b2 */ /* 0x0000e20008000100 */
[----:B------:R0:W4:Y:S01]  /*0260*/  SYNCS.EXCH.64 URZ, [UR8+0x20], UR6 ;  /* 0x00002006083f75b2 */ /* 0x0001220008000100 */
[----:B------:R0:W0:Y:S01]  /*0270*/  SYNCS.EXCH.64 URZ, [UR8+0x10], UR4 ;  /* 0x00001004083f75b2 */ /* 0x0000220008000100 */
[----:B------:R0:W0:Y:S01]  /*0280*/  SYNCS.EXCH.64 URZ, [UR8+0x28], UR6 ;  /* 0x00002806083f75b2 */ /* 0x0000220008000100 */
[----:B------:R-:W-:Y:S01]  /*0290*/  NOP ;  /* 0x0000000000007918 */ /* 0x000fe20000000000 */
.L_x_2:
[----:B------:R-:W5:Y:S01]  /*02a0*/  SHFL.IDX PT, R0, R0, RZ, 0x1f ;  /* 0x00001fff00007589 */ /* 0x000f6200000e0000 */
[----:B------:R-:W-:Y:S01]  /*02b0*/  ELECT P0, URZ, PT ;  /* 0x00000000003f782f */ /* 0x000fe20003800000 */
[----:B------:R-:W1:Y:S01]  /*02c0*/  LDC R2, c[0x0][0x65c] ;  /* 0x00019700ff027b82 */ /* 0x000e620000000800 */
[----:B------:R-:W-:Y:S01]  /*02d0*/  SHF.R.S32.HI R7, RZ, 0x1f, R4 ;  /* 0x0000001fff077819 */ /* 0x000fe20000011404 */
[----:B------:R-:W2:Y:S01]  /*02e0*/  S2R R5, SR_CTAID.Y ;  /* 0x0000000000057919 */ /* 0x000ea20000002600 */
[----:B0-----:R-:W-:Y:S01]  /*02f0*/  UMOV UR4, 0x20 ;  /* 0x0000002000047882 */ /* 0x001fe20000000000 */
[----:B------:R-:W-:Y:S01]  /*0300*/  NOP ;  /* 0x0000000000007918 */ /* 0x000fe20000000000 */
[----:B------:R-:W-:Y:S01]  /*0310*/  LEA.HI R7, R7, R4, RZ, 0x2 ;  /* 0x0000000407077211 */ /* 0x000fe200078f10ff */
[----:B------:R-:W0:Y:S01]  /*0320*/  S2R R6, SR_CTAID.X ;  /* 0x0000000000067919 */ /* 0x000e220000002500 */
[----:B------:R-:W-:Y:S01]  /*0330*/  ISETP.NE.AND P2, PT, R10, RZ, PT ;  /* 0x000000ff0a00720c */ /* 0x000fe20003f45270 */
[----:B------:R-:W-:Y:S01]  /*0340*/  NOP ;  /* 0x0000000000007918 */ /* 0x000fe20000000000 */
[----:B------:R-:W-:-:S02]  /*0350*/  LOP3.LUT R7, R7, 0xfffffffc, RZ, 0xc0, !PT ;  /* 0xfffffffc07077812 */ /* 0x000fc400078ec0ff */
[----:B-----5:R-:W-:Y:S02]  /*0360*/  ISETP.NE.OR P0, PT, R0, RZ, !P0 ;  /* 0x000000ff0000720c */ /* 0x020fe40004705670 */
[----:B-1----:R-:W-:-:S04]  /*0370*/  ISETP.NE.AND P3, PT, R2, 0x1, PT ;  /* 0x000000010200780c */ /* 0x002fc80003f65270 */
[----:B------:R-:W-:Y:S01]  /*0380*/  P2R R0, PR, RZ, 0x8 ;  /* 0x00000008ff007803 */ /* 0x000fe20000000000 */
[----:B------:R-:W-:Y:S01]  /*0390*/  IMAD.IADD R0, R4, 0x1, -R7 ;  /* 0x0000000104007824 */ /* 0x000fe200078e0a07 */
[----:B------:R-:W-:Y:S01]  /*03a0*/  LOP3.LUT R4, R3, 0x7f, RZ, 0xc0, !PT ;  /* 0x0000007f03047812 */ /* 0x000fe200078ec0ff */
[----:B------:R-:W-:-:S03]  /*03b0*/  IMAD.MOV.U32 R7, RZ, RZ, RZ ;  /* 0x000000ffff077224 */ /* 0x000fc600078e00ff */
[----:B------:R-:W-:Y:S01]  /*03c0*/  ISETP.NE.AND P1, PT, R0, 0x3, PT ;  /* 0x000000030000780c */ /* 0x000fe20003f25270 */
[----:B------:R-:W-:Y:S01]  /*03d0*/  VOTEU.ALL UP0, P0 ;  /* 0x00000000003f7886 */ /* 0x000fe20000000000 */
[----:B------:R-:W-:Y:S01]  /*03e0*/  VOTEU.ALL UP1, P0 ;  /* 0x00000000003f7886 */ /* 0x000fe20000020000 */
[----:B------:R-:W0:Y:S01]  /*03f0*/  @P3 LDC R17, c[0x0][0x10] ;  /* 0x00000400ff113b82 */ /* 0x000e220000000800 */
[----:B--2---:R-:W-:Y:S02]  /*0400*/  @P3 IMAD.MOV.U32 R8, RZ, RZ, R5 ;  /* 0x000000ffff083224 */ /* 0x004fe400078e0005 */
[----:B------:R-:W-:Y:S01]  /*0410*/  @!UP0 UMOV UR6, 0x400 ;  /* 0x0000040000068882 */ /* 0x000fe20000000000 */
[----:B------:R-:W-:-:S04]  /*0420*/  @!UP0 UIADD3 UR4, -UR4, 0x100000, URZ ;  /* 0x0010000004048890 */ /* 0x000fc8000fffe13f */
[----:B------:R-:W-:Y:S02]  /*0430*/  @!UP0 USHF.L.U32 UR5, UR4, 0xb, URZ ;  /* 0x0000000b04058899 */ /* 0x000fe4000800063f */
[----:B------:R-:W-:Y:S01]  /*0440*/  @!UP0 USHF.L.U32 UR4, UR4, 0x1, URZ ;  /* 0x0000000104048899 */ /* 0x000fe2000800063f */
[----:B------:R-:W-:Y:S01]  /*0450*/  @P3 IMAD.MOV.U32 R9, RZ, RZ, RZ ;  /* 0x000000ffff093224 */ /* 0x000fe200078e00ff */
[----:B------:R-:W1:Y:S08]  /*0460*/  @!UP0 S2UR UR7, SR_CgaCtaId ;  /* 0x00000000000789c3 */ /* 0x000e700000008800 */
[----:B------:R-:W2:Y:S01]  /*0470*/  @!P3 LDC R11, c[0x0][0xc] ;  /* 0x00000300ff0bbb82 */ /* 0x000ea20000000800 */
[----:B0-----:R-:W-:Y:S01]  /*0480*/  @P3 IMAD.WIDE.U32 R16, R6, R17, R8 ;  /* 0x0000001106103225 */ /* 0x001fe200078e0008 */
[----:B-1----:R-:W-:Y:S01]  /*0490*/  @!UP0 ULEA UR8, UR7, UR6, 0x18 ;  /* 0x0000000607088291 */ /* 0x002fe2000f8ec03f */
[----:B------:R-:W-:-:S02]  /*04a0*/  VOTEU.ALL UP0, P0 ;  /* 0x00000000003f7886 */ /* 0x000fc40000000000 */
[----:B------:R-:W-:Y:S01]  /*04b0*/  ULDC UR6, c[0x0][0xc] ;  /* 0x0000030000067ab9 */ /* 0x000fe20000000800 */
[----:B------:R-:W-:Y:S01]  /*04c0*/  ISETP.EQ.OR P0, PT, R0, RZ, !P1 ;  /* 0x000000ff0000720c */ /* 0x000fe20004f02670 */
[----:B------:R-:W-:-:S03]  /*04d0*/  ULDC UR7, c[0x0][0x10] ;  /* 0x0000040000077ab9 */ /* 0x000fc60000000800 */
[C---:B------:R-:W-:Y:S01]  /*04e0*/  ISETP.EQ.AND P0, PT, R10.reuse, RZ, P0 ;  /* 0x000000ff0a00720c */ /* 0x040fe20000702270 */
[----:B------:R-:W-:Y:S02]  /*04f0*/  VIADD R10, R10, 0xffffffff ;  /* 0xffffffff0a0a7836 */ /* 0x000fe40000000000 */
[----:B--2---:R-:W-:Y:S01]  /*0500*/  @!P3 IMAD.WIDE.U32 R8, R11, R5, R6 ;  /* 0x000000050b08b225 */ /* 0x004fe200078e0006 */
[----:B------:R-:W0:Y:S02]  /*0510*/  FENCE.VIEW.ASYNC.S ;  /* 0x00000000000073c6 */ /* 0x000e240000000000 */
[----:B0-----:R-:W3:Y:S01]  /*0520*/  @!UP0 SYNCS.EXCH.64 URZ, [UR8+0x40], UR4 ;  /* 0x00004004083f85b2 */ /* 0x001ee20008000100 */
[----:B------:R-:W-:Y:S01]  /*0530*/  SEL R18, RZ, 0x1, !P0 ;  /* 0x00000001ff127807 */ /* 0x000fe20004000000 */
[----:B------:R-:W-:Y:S01]  /*0540*/  @P3 IMAD.MOV.U32 R11, RZ, RZ, RZ ;  /* 0x000000ffff0b3224 */ /* 0x000fe200078e00ff */
[----:B------:R-:W-:Y:S01]  /*0550*/  ISETP.GE.U32.AND P1, PT, R10, 0x2, PT ;  /* 0x000000020a00780c */ /* 0x000fe20003f26070 */
[----:B------:R-:W-:-:S02]  /*0560*/  @!P3 IMAD.MOV.U32 R16, RZ, RZ, R8 ;  /* 0x000000ffff10b224 */ /* 0x000fc400078e0008 */
[----:B------:R-:W-:Y:S01]  /*0570*/  @P3 IMAD.IADD R17, R17, 0x1, R11 ;  /* 0x0000000111113824 */ /* 0x000fe200078e020b */
[----:B------:R-:W-:Y:S01]  /*0580*/  SEL R18, R18, 0x2, P1 ;  /* 0x0000000212127807 */ /* 0x000fe20000800000 */
[----:B------:R-:W-:Y:S01]  /*0590*/  @!P3 IMAD.MOV.U32 R17, RZ, RZ, R9 ;  /* 0x000000ffff11b224 */ /* 0x000fe200078e0009 */
[----:B------:R0:W3:Y:S01]  /*05a0*/  @!UP1 SYNCS.EXCH.64 URZ, [UR8+0x48], UR4 ;  /* 0x00004804083f95b2 */ /* 0x0000e20008000100 */
[----:B------:R-:W-:Y:S01]  /*05b0*/  NOP ;  /* 0x0000000000007918 */ /* 0x000fe20000000000 */
[----:B0-----:R-:W-:-:S03]  /*05c0*/  UIMAD.WIDE.U32 UR4, UR6, UR7, URZ ;  /* 0x00000007060472a5 */ /* 0x001fc6000f8e003f */
[----:B------:R-:W-:Y:S02]  /*05d0*/  ULDC UR6, c[0x0][0x14] ;  /* 0x0000050000067ab9 */ /* 0x000fe40000000800 */
[----:B------:R-:W-:Y:S02]  /*05e0*/  UIMAD.WIDE.U32 UR38, UR4, UR6, URZ ;  /* 0x00000006042672a5 */ /* 0x000fe4000f8e003f */
[----:B------:R-:W-:-:S04]  /*05f0*/  UIMAD UR41, UR5, UR6, URZ ;  /* 0x00000006052972a4 */ /* 0x000fc8000f8e023f */
[----:B------:R-:W-:Y:S01]  /*0600*/  UIADD3 UR41, UR39, UR41, URZ ;  /* 0x0000002927297290 */ /* 0x000fe2000fffe03f */
[----:B---34-:R-:W-:Y:S06]  /*0610*/  BAR.SYNC.DEFER_BLOCKING 0x0 ;  /* 0x0000000000007b1d */ /* 0x018fec0000010000 */
[----:B------:R-:W-:Y:S05]  /*0620*/  @!P2 BRA `(.L_x_3) ;  /* 0x000000600084a947 */ /* 0x000fea0003800000 */
[----:B------:R-:W-:-:S13]  /*0630*/  ISETP.GT.U32.AND P0, PT, R10, 0x1, PT ;  /* 0x000000010a00780c */ /* 0x000fda0003f04070 */
[----:B------:R-:W-:Y:S05]  /*0640*/  @P0 EXIT ;  /* 0x000000000000094d */ /* 0x000fea0003800000 */
[----:B------:R-:W-:Y:S01]  /*0650*/  ULDC.64 UR4, c[0x0][0x650] ;  /* 0x0001940000047ab9 */ /* 0x000fe20000000a00 */
[----:B------:R-:W-:Y:S01]  /*0660*/  PRMT R0, RZ, 0x7610, R0 ;  /* 0x00007610ff007816 */ /* 0x000fe20000000000 */
[----:B------:R-:W-:Y:S01]  /*0670*/  IMAD.MOV.U32 R101, RZ, RZ, -0x1 ;  /* 0xffffffffff657424 */ /* 0x000fe200078e00ff */
[----:B------:R-:W-:Y:S01]  /*0680*/  ISETP.GE.U32.AND P0, PT, R16, UR4, PT ;  /* 0x0000000410007c0c */ /* 0x000fe2000bf06070 */
[----:B------:R-:W-:Y:S02]  /*0690*/  IMAD.MOV.U32 R100, RZ, RZ, -0x1 ;  /* 0xffffffffff647424 */ /* 0x000fe400078e00ff */
[----:B------:R-:W-:Y:S01]  /*06a0*/  IMAD.MOV.U32 R99, RZ, RZ, -0x1 ;  /* 0xffffffffff637424 */ /* 0x000fe200078e00ff */
[----:B------:R-:W-:-:S13]  /*06b0*/  ISETP.GE.U32.AND.EX P0, PT, R17, UR5, PT, P0 ;  /* 0x0000000511007c0c */ /* 0x000fda000bf06100 */
[----:B------:R-:W-:Y:S05]  /*06c0*/  @P0 BRA `(.L_x_4) ;  /* 0x0000000400540947 */ /* 0x000fea0003800000 */
[----:B------:R-:W0:Y:S01]  /*06d0*/  LDC.64 R20, c[0x0][0x628] ;  /* 0x00018a00ff147b82 */ /* 0x000e220000000a00 */
[----:B------:R-:W-:Y:S02]  /*06e0*/  IMAD.MOV.U32 R8, RZ, RZ, R16 ;  /* 0x000000ffff087224 */ /* 0x000fe400078e0010 */
[----:B------:R-:W-:-:S05]  /*06f0*/  IMAD.MOV.U32 R9, RZ, RZ, R17 ;  /* 0x000000ffff097224 */ /* 0x000fca00078e0011 */
[----:B------:R-:W1:Y:S08]  /*0700*/  LDC R0, c[0x0][0x630] ;  /* 0x00018c00ff007b82 */ /* 0x000e700000000800 */
[----:B------:R-:W2:Y:S01]  /*0710*/  LDC.64 R22, c[0x0][0x620] ;  /* 0x00018800ff167b82 */ /* 0x000ea20000000a00 */
[----:B0-----:R-:W-:-:S04]  /*0720*/  ISETP.NE.U32.AND P0, PT, R20, RZ, PT ;  /* 0x000000ff1400720c */ /* 0x001fc80003f05070 */
[----:B------:R-:W-:-:S13]  /*0730*/  ISETP.NE.AND.EX P0, PT, R21, RZ, PT, P0 ;  /* 0x000000ff1500720c */ /* 0x000fda0003f05300 */
[----:B-12---:R-:W-:Y:S05]  /*0740*/  @!P0 BRA `(.L_x_5) ;  /* 0x0000000000288947 */ /* 0x006fea0003800000 */
[----:B------:R-:W0:Y:S02]  /*0750*/  LDC R13, c[0x0][0x634] ;  /* 0x00018d00ff0d7b82 */ /* 0x000e240000000800 */
[----:B0-----:R-:W-:-:S05]  /*0760*/  IADD3 R13, P0, R16, R13, RZ ;  /* 0x0000000d100d7210 */ /* 0x001fca0007f1e0ff */
[----:B------:R-:W-:-:S04]  /*0770*/  IMAD.X R15, RZ, RZ, R17, P0 ;  /* 0x000000ffff0f7224 */ /* 0x000fc800000e0611 */
[----:B------:R-:W-:-:S04]  /*0780*/  IMAD.WIDE.U32 R8, R15, R20, RZ ;  /* 0x000000140f087225 */ /* 0x000fc800078e00ff */
[----:B------:R-:W-:-:S04]  /*0790*/  IMAD.WIDE.U32 R10, P0, R13, R21, R8 ;  /* 0x000000150d0a7225 */ /* 0x000fc80007800008 */
[----:B------:R-:W-:-:S04]  /*07a0*/  IMAD.WIDE.U32 R8, R13, R20, RZ ;  /* 0x000000140d087225 */ /* 0x000fc800078e00ff */
[----:B------:R-:W-:Y:S01]  /*07b0*/  IMAD.X R13, RZ, RZ, RZ, P0 ;  /* 0x000000ffff0d7224 */ /* 0x000fe200000e06ff */
[----:B------:R-:W-:Y:S01]  /*07c0*/  IADD3 RZ, P0, R9, R10, RZ ;  /* 0x0000000a09ff7210 */ /* 0x000fe20007f1e0ff */
[----:B------:R-:W-:-:S04]  /*07d0*/  IMAD.MOV.U32 R12, RZ, RZ, R11 ;  /* 0x000000ffff0c7224 */ /* 0x000fc800078e000b */
[----:B------:R-:W-:-:S08]  /*07e0*/  IMAD.WIDE.U32.X R8, R15, R21, R12, P0 ;  /* 0x000000150f087225 */ /* 0x000fd000000e040c */
.L_x_5:
[-CC-:B------:R-:W-:Y:S01]  /*07f0*/  SHF.R.U64 R99, R8, R0.reuse, R9.reuse ;  /* 0x0000000008637219 */ /* 0x180fe20000001209 */
[----:B------:R-:W0:Y:S01]  /*0800*/  LDC R12, c[0x0][0x618] ;  /* 0x00018600ff0c7b82 */ /* 0x000e220000000800 */
[----:B------:R-:W-:Y:S01]  /*0810*/  SHF.R.U32.HI R7, RZ, R0, R9 ;  /* 0x00000000ff077219 */ /* 0x000fe20000011609 */
[----:B------:R-:W-:Y:S01]  /*0820*/  ULDC UR4, c[0x0][0x150] ;  /* 0x0000540000047ab9 */ /* 0x000fe20000000800 */
[----:B------:R-:W-:Y:S02]  /*0830*/  IADD3 R11, P0, RZ, -R99, RZ ;  /* 0x80000063ff0b7210 */ /* 0x000fe40007f1e0ff */
[----:B------:R-:W-:-:S03]  /*0840*/  I2FP.F32.U32 R0, R6 ;  /* 0x0000000600007245 */ /* 0x000fc60000201000 */
[----:B------:R-:W1:Y:S01]  /*0850*/  LDC.64 R30, c[0x0][0x640] ;  /* 0x00019000ff1e7b82 */ /* 0x000e620000000a00 */
[----:B------:R-:W-:Y:S02]  /*0860*/  IMAD.X R13, RZ, RZ, ~R7, P0 ;  /* 0x000000ffff0d7224 */ /* 0x000fe400000e0e07 */
[----:B------:R-:W-:Y:S01]  /*0870*/  FMUL R0, R0, UR4 ;  /* 0x0000000400007c20 */ /* 0x000fe20008400000 */
[----:B------:R-:W-:Y:S01]  /*0880*/  IMAD.WIDE.U32 R8, R11, R22, R16 ;  /* 0x000000160b087225 */ /* 0x000fe200078e0010 */
[----:B------:R-:W-:-:S03]  /*0890*/  ULDC UR4, c[0x0][0x154] ;  /* 0x0000550000047ab9 */ /* 0x000fc60000000800 */
[----:B------:R-:W-:Y:S01]  /*08a0*/  IMAD R10, R13, R22, RZ ;  /* 0x000000160d0a7224 */ /* 0x000fe200078e02ff */
[----:B------:R-:W2:Y:S01]  /*08b0*/  LDC R7, c[0x0][0x144] ;  /* 0x00005100ff077b82 */ /* 0x000ea20000000800 */
[----:B------:R-:W3:Y:S02]  /*08c0*/  F2I.U32.TRUNC.NTZ R0, R0 ;  /* 0x0000000000007305 */ /* 0x000ee4000020f000 */
[----:B------:R-:W-:-:S04]  /*08d0*/  IMAD R11, R11, R23, R10 ;  /* 0x000000170b0b7224 */ /* 0x000fc800078e020a */
[----:B------:R-:W-:Y:S01]  /*08e0*/  IMAD.IADD R9, R9, 0x1, R11 ;  /* 0x0000000109097824 */ /* 0x000fe200078e020b */
[----:B------:R-:W4:Y:S01]  /*08f0*/  LDC R24, c[0x0][0x608] ;  /* 0x00018200ff187b82 */ /* 0x000f220000000800 */
[----:B------:R-:W-:-:S03]  /*0900*/  IMAD.MOV.U32 R11, RZ, RZ, -0x1 ;  /* 0xffffffffff0b7424 */ /* 0x000fc600078e00ff */
[-CC-:B0-----:R-:W-:Y:S02]  /*0910*/  SHF.R.U64 R22, R8, R12.reuse, R9.reuse ;  /* 0x0000000c08167219 */ /* 0x181fe40000001209 */
[----:B------:R-:W-:Y:S02]  /*0920*/  I2FP.F32.U32 R8, R5 ;  /* 0x0000000500087245 */ /* 0x000fe40000201000 */
[----:B------:R-:W0:Y:S01]  /*0930*/  LDC R28, c[0x0][0x658] ;  /* 0x00019600ff1c7b82 */ /* 0x000e220000000800 */
[----:B-1----:R-:W-:Y:S01]  /*0940*/  ISETP.NE.U32.AND P0, PT, R30, RZ, PT ;  /* 0x000000ff1e00720c */ /* 0x002fe20003f05070 */
[----:B---3--:R-:W-:Y:S02]  /*0950*/  IMAD.MOV R10, RZ, RZ, -R0 ;  /* 0x000000ffff0a7224 */ /* 0x008fe400078e0a00 */
[----:B------:R-:W-:Y:S01]  /*0960*/  FMUL R8, R8, UR4 ;  /* 0x0000000408087c20 */ /* 0x000fe20008400000 */
[----:B------:R-:W-:Y:S02]  /*0970*/  SHF.R.U32.HI R9, RZ, R12, R9 ;  /* 0x0000000cff097219 */ /* 0x000fe40000011609 */
[----:B------:R-:W-:Y:S01]  /*0980*/  ISETP.NE.AND.EX P0, PT, R31, RZ, PT, P0 ;  /* 0x000000ff1f00720c */ /* 0x000fe20003f05300 */
[----:B------:R1:W3:Y:S01]  /*0990*/  F2I.U32.TRUNC.NTZ R15, R8 ;  /* 0x00000008000f7305 */ /* 0x0002e2000020f000 */
[----:B------:R-:W1:Y:S01]  /*09a0*/  LDC R20, c[0x0][0x148] ;  /* 0x00005200ff147b82 */ /* 0x000e620000000800 */
[----:B--2---:R-:W-:-:S07]  /*09b0*/  IMAD R0, R7, R10, R6 ;  /* 0x0000000a07007224 */ /* 0x004fce00078e0206 */
[----:B------:R-:W2:Y:S01]  /*09c0*/  LDC R26, c[0x0][0x600] ;  /* 0x00018000ff1a7b82 */ /* 0x000ea20000000800 */
[-CC-:B----4-:R-:W-:Y:S02]  /*09d0*/  SHF.R.U64 R32, R22, R24.reuse, R9.reuse ;  /* 0x0000001816207219 */ /* 0x190fe40000001209 */
[----:B------:R-:W-:Y:S01]  /*09e0*/  SHF.R.U32.HI R7, RZ, R24, R9 ;  /* 0x00000018ff077219 */ /* 0x000fe20000011609 */
[----:B------:R-:W-:-:S04]  /*09f0*/  IMAD.MOV.U32 R9, RZ, RZ, 0x1 ;  /* 0x00000001ff097424 */ /* 0x000fc800078e00ff */
[----:B------:R-:W4:Y:S01]  /*0a00*/  LDC R21, c[0x0][0x648] ;  /* 0x00019200ff157b82 */ /* 0x000f220000000800 */
[-C--:B0-----:R-:W-:Y:S02]  /*0a10*/  SHF.L.U32 R6, R11, R28.reuse, RZ ;  /* 0x0000001c0b067219 */ /* 0x081fe400000006ff */
[--C-:B------:R-:W-:Y:S02]  /*0a20*/  SHF.R.U64 R24, R32, R28, R7.reuse ;  /* 0x0000001c20187219 */ /* 0x100fe40000001207 */
[----:B------:R-:W-:Y:S02]  /*0a30*/  LOP3.LUT R13, RZ, R6, RZ, 0x33, !PT ;  /* 0x00000006ff0d7212 */ /* 0x000fe400078e33ff */
[-C--:B------:R-:W-:Y:S01]  /*0a40*/  SHF.R.U32.HI R7, RZ, R28.reuse, R7 ;  /* 0x0000001cff077219 */ /* 0x080fe20000011607 */
[----:B------:R-:W0:Y:S01]  /*0a50*/  LDC R23, c[0x0][0x638] ;  /* 0x00018e00ff177b82 */ /* 0x000e220000000800 */
[----:B------:R-:W-:Y:S01]  /*0a60*/  SHF.L.U32 R12, R9, R28, RZ ;  /* 0x0000001c090c7219 */ /* 0x000fe200000006ff */
[----:B------:R-:W-:-:S06]  /*0a70*/  IMAD.MOV.U32 R6, RZ, RZ, R24 ;  /* 0x000000ffff067224 */ /* 0x000fcc00078e0018 */
[----:B------:R-:W0:Y:S01]  /*0a80*/  LDC R101, c[0x0][0x610] ;  /* 0x00018400ff657b82 */ /* 0x000e220000000800 */
[----:B-1-3--:R-:W-:Y:S05]  /*0a90*/  @!P0 BRA `(.L_x_6) ;  /* 0x0000000000288947 */ /* 0x00afea0003800000 */
[----:B------:R-:W1:Y:S02]  /*0aa0*/  LDC R11, c[0x0][0x64c] ;  /* 0x00019300ff0b7b82 */ /* 0x000e640000000800 */
[----:B-1----:R-:W-:-:S05]  /*0ab0*/  IADD3 R11, P0, R24, R11, RZ ;  /* 0x0000000b180b7210 */ /* 0x002fca0007f1e0ff */
        /* <DEDUP_REMOVED lines=8> */
.L_x_6:
[----:B----4-:R-:W-:Y:S01]  /*0b40*/  SHF.R.U64 R6, R6, R21, R7 ;  /* 0x0000001506067219 */ /* 0x010fe20000001207 */
[----:B--2---:R-:W-:Y:S01]  /*0b50*/  VIADD R7, R26, 0xffffffff ;  /* 0xffffffff1a077836 */ /* 0x004fe20000000000 */
[----:B------:R-:W-:Y:S01]  /*0b60*/  LOP3.LUT R13, R32, R13, RZ, 0xc0, !PT ;  /* 0x0000000d200d7212 */ /* 0x000fe200078ec0ff */
[----:B------:R-:W-:Y:S02]  /*0b70*/  IMAD.MOV R15, RZ, RZ, -R15 ;  /* 0x000000ffff0f7224 */ /* 0x000fe400078e0a0f */
[----:B------:R-:W-:Y:S02]  /*0b80*/  IMAD.MOV R8, RZ, RZ, -R6 ;  /* 0x000000ffff087224 */ /* 0x000fe400078e0a06 */
[----:B------:R-:W-:Y:S01]  /*0b90*/  IMAD R13, R12, R6, R13 ;  /* 0x000000060c0d7224 */ /* 0x000fe200078e020d */
[----:B------:R-:W-:Y:S01]  /*0ba0*/  LOP3.LUT R6, R22, R7, RZ, 0xc0, !PT ;  /* 0x0000000716067212 */ /* 0x000fe200078ec0ff */
[----:B------:R-:W-:Y:S02]  /*0bb0*/  @P3 IMAD R0, R20, R15, R5 ;  /* 0x0000000f14003224 */ /* 0x000fe400078e0205 */
[----:B0-----:R-:W-:-:S02]  /*0bc0*/  IMAD R5, R8, R23, R24 ;  /* 0x0000001708057224 */ /* 0x001fc400078e0218 */
[----:B------:R-:W-:Y:S02]  /*0bd0*/  IMAD R101, R13, R101, R0 ;  /* 0x000000650d657224 */ /* 0x000fe400078e0200 */
[----:B------:R-:W-:Y:S02]  /*0be0*/  IMAD R6, R5, R26, R6 ;  /* 0x0000001a05067224 */ /* 0x000fe400078e0206 */
[----:B------:R-:W-:-:S03]  /*0bf0*/  IMAD.MOV.U32 R0, RZ, RZ, 0x1 ;  /* 0x00000001ff007424 */ /* 0x000fc600078e00ff */
[----:B------:R-:W-:Y:S02]  /*0c00*/  SEL R100, R6, R101, !P3 ;  /* 0x0000006506647207 */ /* 0x000fe40005800000 */
[----:B------:R-:W-:-:S07]  /*0c10*/  SEL R101, R101, R6, !P3 ;  /* 0x0000000665657207 */ /* 0x000fce0005800000 */
.L_x_4:
[----:B------:R-:W-:-:S08]  /*0c20*/  NOP ;  /* 0x0000000000007918 */ /* 0x000fd00000000000 */
[----:B------:R-:W0:Y:S02]  /*0c30*/  USETMAXREG.TRY_ALLOC.CTAPOOL UP0, 0xe8 ;  /* 0x000000e8000079c8 */ /* 0x000e240008000600 */
[----:B0-----:R-:W-:-:S13]  /*0c40*/  PLOP3.LUT P0, PT, PT, PT, UP0, 0x80, 0x0 ;  /* 0x000000000000781c */ /* 0x001fda0003f0f008 */
[----:B------:R-:W-:Y:S05]  /*0c50*/  @!P0 BRA `(.L_x_4) ;  /* 0xfffffffc00f08947 */ /* 0x000fea000383ffff */
[----:B------:R-:W-:Y:S01]  /*0c60*/  ULDC.64 UR4, c[0x0][0x598] ;  /* 0x0001660000047ab9 */ /* 0x000fe20000000a00 */
[----:B------:R-:W-:Y:S01]  /*0c70*/  ULDC.64 UR36, c[0x0][0x208] ;  /* 0x0000820000247ab9 */ /* 0x000fe20000000a00 */
[----:B------:R-:W-:-:S04]  /*0c80*/  ISETP.NE.U32.AND P0, PT, RZ, UR4, PT ;  /* 0x00000004ff007c0c */ /* 0x000fc8000bf05070 */
[----:B------:R-:W-:-:S13]  /*0c90*/  ISETP.NE.AND.EX P0, PT, RZ, UR5, PT, P0 ;  /* 0x00000005ff007c0c */ /* 0x000fda000bf05300 */
[----:B------:R-:W-:Y:S05]  /*0ca0*/  @!P0 BRA `(.L_x_7) ;  /* 0x00000000001c8947 */ /* 0x000fea0003800000 */
[----:B------:R-:W0:Y:S02]  /*0cb0*/  LDC.64 R6, c[0x0][0x598] ;  /* 0x00016600ff067b82 */ /* 0x000e240000000a00 */
[----:B0-----:R-:W2:Y:S02]  /*0cc0*/  LDG.E.64 R6, desc[UR36][R6.64] ;  /* 0x0000002406067981 */ /* 0x001ea4000c1e1b00 */
[----:B--2---:R-:W-:-:S04]  /*0cd0*/  ISETP.NE.U32.AND P0, PT, R6, RZ, PT ;  /* 0x000000ff0600720c */ /* 0x004fc80003f05070 */
[----:B------:R-:W-:-:S13]  /*0ce0*/  ISETP.NE.AND.EX P0, PT, R7, RZ, PT, P0 ;  /* 0x000000ff0700720c */ /* 0x000fda0003f05300 */
[----:B------:R-:W-:Y:S05]  /*0cf0*/  @!P0 BRA `(.L_x_7) ;  /* 0x0000000000088947 */ /* 0x000fea0003800000 */
[----:B------:R0:W5:Y:S01]  /*0d00*/  LD.E R19, desc[UR36][R6.64] ;  /* 0x0000002406137980 */ /* 0x000162000c101900 */
[----:B------:R-:W-:Y:S05]  /*0d10*/  BRA `(.L_x_8) ;  /* 0x0000000000247947 */ /* 0x000fea0003800000 */
.L_x_7:
[----:B------:R-:W-:Y:S02]  /*0d20*/  ULDC.64 UR4, c[0x0][0x588] ;  /* 0x0001620000047ab9 */ /* 0x000fe40000000a00 */
[----:B------:R-:W-:-:S04]  /*0d30*/  ISETP.NE.U32.AND P0, PT, RZ, UR4, PT ;  /* 0x00000004ff007c0c */ /* 0x000fc8000bf05070 */
[----:B------:R-:W-:-:S13]  /*0d40*/  ISETP.NE.AND.EX P0, PT, RZ, UR5, PT, P0 ;  /* 0x00000005ff007c0c */ /* 0x000fda000bf05300 */
[----:B------:R-:W-:Y:S05]  /*0d50*/  @!P0 BRA `(.L_x_9) ;  /* 0x00000000000c8947 */ /* 0x000fea0003800000 */
[----:B------:R-:W0:Y:S02]  /*0d60*/  LDC.64 R6, c[0x0][0x588] ;  /* 0x00016200ff067b82 */ /* 0x000e240000000a00 */
[----:B0-----:R1:W5:Y:S01]  /*0d70*/  LDG.E R19, desc[UR36][R6.64] ;  /* 0x0000002406137981 */ /* 0x001362000c1e1900 */
[----:B------:R-:W-:Y:S05]  /*0d80*/  BRA `(.L_x_8) ;  /* 0x0000000000087947 */ /* 0x000fea0003800000 */
.L_x_9:
[----:B------:R-:W-:Y:S02]  /*0d90*/  ULDC UR4, c[0x0][0x580] ;  /* 0x0001600000047ab9 */ /* 0x000fe40000000800 */
[----:B------:R-:W-:-:S07]  /*0da0*/  IMAD.U32 R19, RZ, RZ, UR4 ;  /* 0x00000004ff137e24 */ /* 0x000fce000f8e00ff */
.L_x_8:
[----:B------:R-:W-:Y:S02]  /*0db0*/  ULDC.64 UR4, c[0x0][0x5a0] ;  /* 0x0001680000047ab9 */ /* 0x000fe40000000a00 */
[----:B------:R-:W-:-:S04]  /*0dc0*/  ISETP.NE.U32.AND P0, PT, RZ, UR4, PT ;  /* 0x00000004ff007c0c */ /* 0x000fc8000bf05070 */
[----:B------:R-:W-:-:S13]  /*0dd0*/  ISETP.NE.AND.EX P0, PT, RZ, UR5, PT, P0 ;  /* 0x00000005ff007c0c */ /* 0x000fda000bf05300 */
[----:B------:R-:W-:Y:S05]  /*0de0*/  @!P0 BRA `(.L_x_10) ;  /* 0x00000000001c8947 */ /* 0x000fea0003800000 */
[----:B01----:R-:W0:Y:S02]  /*0df0*/  LDC.64 R6, c[0x0][0x5a0] ;  /* 0x00016800ff067b82 */ /* 0x003e240000000a00 */
[----:B0-----:R-:W2:Y:S02]  /*0e00*/  LDG.E.64 R6, desc[UR36][R6.64] ;  /* 0x0000002406067981 */ /* 0x001ea4000c1e1b00 */
[----:B--2---:R-:W-:-:S04]  /*0e10*/  ISETP.NE.U32.AND P0, PT, R6, RZ, PT ;  /* 0x000000ff0600720c */ /* 0x004fc80003f05070 */
[----:B------:R-:W-:-:S13]  /*0e20*/  ISETP.NE.AND.EX P0, PT, R7, RZ, PT, P0 ;  /* 0x000000ff0700720c */ /* 0x000fda0003f05300 */
[----:B------:R-:W-:Y:S05]  /*0e30*/  @!P0 BRA `(.L_x_10) ;  /* 0x0000000000088947 */ /* 0x000fea0003800000 */
[----:B------:R0:W5:Y:S01]  /*0e40*/  LD.E R88, desc[UR36][R6.64] ;  /* 0x0000002406587980 */ /* 0x000162000c101900 */
[----:B------:R-:W-:Y:S05]  /*0e50*/  BRA `(.L_x_11) ;  /* 0x0000000000247947 */ /* 0x000fea0003800000 */
.L_x_10:
[----:B------:R-:W-:Y:S02]  /*0e60*/  ULDC.64 UR4, c[0x0][0x590] ;  /* 0x0001640000047ab9 */ /* 0x000fe40000000a00 */
[----:B------:R-:W-:-:S04]  /*0e70*/  ISETP.NE.U32.AND P0, PT, RZ, UR4, PT ;  /* 0x00000004ff007c0c */ /* 0x000fc8000bf05070 */
[----:B------:R-:W-:-:S13]  /*0e80*/  ISETP.NE.AND.EX P0, PT, RZ, UR5, PT, P0 ;  /* 0x00000005ff007c0c */ /* 0x000fda000bf05300 */
[----:B------:R-:W-:Y:S05]  /*0e90*/  @!P0 BRA `(.L_x_12) ;  /* 0x00000000000c8947 */ /* 0x000fea0003800000 */
[----:B------:R-:W2:Y:S02]  /*0ea0*/  LDC.64 R88, c[0x0][0x590] ;  /* 0x00016400ff587b82 */ /* 0x000ea40000000a00 */
[----:B--2---:R2:W5:Y:S01]  /*0eb0*/  LDG.E R88, desc[UR36][R88.64] ;  /* 0x0000002458587981 */ /* 0x004562000c1e1900 */
[----:B------:R-:W-:Y:S05]  /*0ec0*/  BRA `(.L_x_11) ;  /* 0x0000000000087947 */ /* 0x000fea0003800000 */
.L_x_12:
[----:B------:R-:W-:Y:S02]  /*0ed0*/  ULDC UR4, c[0x0][0x584] ;  /* 0x0001610000047ab9 */ /* 0x000fe40000000800 */
[----:B------:R-:W-:-:S07]  /*0ee0*/  IMAD.U32 R88, RZ, RZ, UR4 ;  /* 0x00000004ff587e24 */ /* 0x000fce000f8e00ff */
.L_x_11:
[----:B------:R-:W-:-:S13]  /*0ef0*/  LOP3.LUT P0, RZ, R0, 0xff, RZ, 0xc0, !PT ;  /* 0x000000ff00ff7812 */ /* 0x000fda000780c0ff */
[----:B------:R-:W-:Y:S05]  /*0f00*/  @!P0 EXIT ;  /* 0x000000000000894d */ /* 0x000fea0003800000 */
[----:B------:R-:W3:Y:S01]  /*0f10*/  LDC R90, c[0x0][0x658] ;  /* 0x00019600ff5a7b82 */ /* 0x000ee20000000800 */
[----:B------:R-:W-:Y:S01]  /*0f20*/  ULDC.64 UR6, c[0x0][0x288] ;  /* 0x0000a20000067ab9 */ /* 0x000fe20000000a00 */
[----:B------:R-:W-:Y:S01]  /*0f30*/  LOP3.LUT R14, R14, 0x1, RZ, 0xc0, !PT ;  /* 0x000000010e0e7812 */ /* 0x000fe200078ec0ff */
[----:B------:R-:W-:Y:S01]  /*0f40*/  UIADD3 UR4, UR7, 0x3f, URZ ;  /* 0x0000003f07047890 */ /* 0x000fe2000fffe03f */
[----:B------:R-:W-:Y:S01]  /*0f50*/  SHF.R.U32.HI R0, RZ, 0x2, R3 ;  /* 0x00000002ff007819 */ /* 0x000fe20000011603 */
[----:B01----:R-:W-:Y:S01]  /*0f60*/  IMAD.MOV.U32 R7, RZ, RZ, -0x1 ;  /* 0xffffffffff077424 */ /* 0x003fe200078e00ff */
[----:B------:R-:W-:Y:S01]  /*0f70*/  SHF.R.U32.HI R4, RZ, 0x1, R4 ;  /* 0x00000001ff047819 */ /* 0x000fe20000011604 */
[----:B------:R-:W-:Y:S01]  /*0f80*/  USHF.R.S32.HI UR5, URZ, 0x1f, UR4 ;  /* 0x0000001f3f057899 */ /* 0x000fe20008011404 */
[----:B------:R-:W0:Y:S01]  /*0f90*/  LDC.64 R92, c[0x0][0x5c8] ;  /* 0x00017200ff5c7b82 */ /* 0x000e220000000a00 */
[----:B------:R-:W-:Y:S01]  /*0fa0*/  IMAD.SHL.U32 R5, R14, 0x40, RZ ;  /* 0x000000400e057824 */ /* 0x000fe200078e00ff */
[----:B------:R-:W-:Y:S01]  /*0fb0*/  LOP3.LUT R0, R0, 0x7, RZ, 0xc0, !PT ;  /* 0x0000000700007812 */ /* 0x000fe200078ec0ff */
[----:B------:R-:W-:Y:S01]  /*0fc0*/  ULEA.HI UR5, UR5, UR4, URZ, 0x6 ;  /* 0x0000000405057291 */ /* 0x000fe2000f8f303f */
[----:B------:R-:W-:Y:S01]  /*0fd0*/  LOP3.LUT R23, R4, 0x30, RZ, 0xc0, !PT ;  /* 0x0000003004177812 */ /* 0x000fe200078ec0ff */
[----:B------:R-:W-:Y:S01]  /*0fe0*/  IMAD.MOV.U32 R9, RZ, RZ, 0x1 ;  /* 0x00000001ff097424 */ /* 0x000fe200078e00ff */
[--C-:B------:R-:W-:Y:S01]  /*0ff0*/  LOP3.LUT R22, R5, 0x40, R0.reuse, 0xe2, !PT ;  /* 0x0000004005167812 */ /* 0x100fe200078ee200 */
[----:B------:R-:W-:Y:S01]  /*1000*/  USHF.R.S32.HI UR43, URZ, 0x6, UR5 ;  /* 0x000000063f2b7899 */ /* 0x000fe20008011405 */
[----:B------:R-:W1:Y:S01]  /*1010*/  LDC R95, c[0x0][0x600] ;  /* 0x00018000ff5f7b82 */ /* 0x000e620000000800 */
[-C--:B------:R-:W-:Y:S01]  /*1020*/  IADD3 R5, RZ, -R23.reuse, -R0 ;  /* 0x80000017ff057210 */ /* 0x080fe20007ffe800 */
[----:B------:R-:W-:Y:S01]  /*1030*/  IMAD.U32 R6, RZ, RZ, UR6 ;  /* 0x00000006ff067e24 */ /* 0x000fe2000f8e00ff */
[C---:B--2---:R-:W-:Y:S01]  /*1040*/  LOP3.LUT R89, R3.reuse, 0x3, RZ, 0xc0, !PT ;  /* 0x0000000303597812 */ /* 0x044fe200078ec0ff */
[----:B------:R-:W-:Y:S01]  /*1050*/  UISETP.LT.AND UP0, UPT, UR43, 0x1, UPT ;  /* 0x000000012b00788c */ /* 0x000fe2000bf01270 */
[----:B------:R-:W-:Y:S01]  /*1060*/  LOP3.LUT R94, R3, 0x80, RZ, 0xc0, !PT ;  /* 0x00000080035e7812 */ /* 0x000fe200078ec0ff */
[----:B------:R-:W-:Y:S01]  /*1070*/  IMAD R5, R14, -0x40, R5 ;  /* 0xffffffc00e057824 */ /* 0x000fe200078e0205 */
[----:B------:R-:W-:Y:S01]  /*1080*/  ULDC UR4, c[0x0][0x284] ;  /* 0x0000a10000047ab9 */ /* 0x000fe20000000800 */
[-C--:B---3--:R-:W-:Y:S01]  /*1090*/  SHF.L.U32 R7, R7, R90.reuse, RZ ;  /* 0x0000005a07077219 */ /* 0x088fe200000006ff */
[----:B------:R-:W-:Y:S01]  /*10a0*/  USEL UR44, UR43, 0x1, UP0 ;  /* 0x000000012b2c7887 */ /* 0x000fe20008000000 */
[----:B------:R-:W-:Y:S01]  /*10b0*/  LOP3.LUT R22, R22, R23, RZ, 0xfc, !PT ;  /* 0x0000001716167212 */ /* 0x000fe200078efcff */
[----:B------:R-:W-:Y:S01]  /*10c0*/  IMAD R89, R89, -0x2, R6 ;  /* 0xfffffffe59597824 */ /* 0x000fe200078e0206 */
[----:B------:R-:W-:Y:S01]  /*10d0*/  SHF.L.U32 R90, R9, R90, RZ ;  /* 0x0000005a095a7219 */ /* 0x000fe200000006ff */
[----:B------:R-:W-:Y:S01]  /*10e0*/  VIADD R97, R5, UR4 ;  /* 0x0000000405617c36 */ /* 0x000fe20008000000 */
[----:B------:R-:W-:Y:S01]  /*10f0*/  LOP3.LUT R98, R18, 0x1, RZ, 0xfc, !PT ;  /* 0x0000000112627812 */ /* 0x000fe200078efcff */
[----:B------:R-:W-:Y:S01]  /*1100*/  IMAD.MOV.U32 R23, RZ, RZ, RZ ;  /* 0x000000ffff177224 */ /* 0x000fe200078e00ff */
[C---:B0-----:R-:W-:Y:S01]  /*1110*/  SHF.L.U64.HI R91, R92.reuse, 0x3, R93 ;  /* 0x000000035c5b7819 */ /* 0x041fe2000001025d */
[----:B------:R-:W-:Y:S01]  /*1120*/  IMAD.SHL.U32 R92, R92, 0x8, RZ ;  /* 0x000000085c5c7824 */ /* 0x000fe200078e00ff */
[----:B------:R-:W-:Y:S01]  /*1130*/  SHF.R.U32.HI R94, RZ, 0x7, R94 ;  /* 0x00000007ff5e7819 */ /* 0x000fe2000001165e */
[----:B------:R-:W-:Y:S01]  /*1140*/  IMAD.SHL.U32 R93, R3, 0x2, RZ ;  /* 0x00000002035d7824 */ /* 0x000fe200078e00ff */
[----:B------:R-:W-:Y:S01]  /*1150*/  LOP3.LUT R96, RZ, R7, RZ, 0x33, !PT ;  /* 0x00000007ff607212 */ /* 0x000fe200078e33ff */
[----:B------:R-:W-:Y:S01]  /*1160*/  UIADD3 UR44, UR43, -UR44, URZ ;  /* 0x8000002c2b2c7290 */ /* 0x000fe2000fffe03f */
[----:B------:R-:W-:Y:S01]  /*1170*/  UMOV UR40, URZ ;  /* 0x0000003f00287c82 */ /* 0x000fe20008000000 */
[----:B-1----:R-:W-:Y:S01]  /*1180*/  VIADD R95, R95, 0xffffffff ;  /* 0xffffffff5f5f7836 */ /* 0x002fe20000000000 */
[----:B------:R-:W-:-:S09]  /*1190*/  UMOV UR42, URZ ;  /* 0x0000003f002a7c82 */ /* 0x000fd20008000000 */
.L_x_158:
[----:B0-----:R-:W0:Y:S01]  /*11a0*/  SHFL.IDX PT, R0, R94, RZ, 0x1f ;  /* 0x00001fff5e007589 */ /* 0x001e2200000e0000 */
[----:B-1----:R-:W1:Y:S01]  /*11b0*/  S2UR UR7, SR_CgaCtaId ;  /* 0x00000000000779c3 */ /* 0x002e620000008800 */
[----:B------:R-:W-:Y:S01]  /*11c0*/  UMOV UR6, 0x400 ;  /* 0x0000040000067882 */ /* 0x000fe20000000000 */
[----:B0-----:R-:W-:Y:S01]  /*11d0*/  R2UR UR4, R0 ;  /* 0x00000000000472ca */ /* 0x001fe200000e0000 */
[----:B-1----:R-:W-:-:S12]  /*11e0*/  ULEA UR46, UR7, UR6, 0x18 ;  /* 0x00000006072e7291 */ /* 0x002fd8000f8ec03f */
[----:B------:R-:W-:-:S04]  /*11f0*/  ULEA.HI UR5, UR4, UR4, URZ, 0x1 ;  /* 0x0000000404057291 */ /* 0x000fc8000f8f083f */
[----:B------:R-:W-:-:S04]  /*1200*/  ULOP3.LUT UR5, UR5, 0x7fffe, URZ, 0xc0, !UPT ;  /* 0x0007fffe05057892 */ /* 0x000fc8000f8ec03f */
[----:B------:R-:W-:-:S03]  /*1210*/  UIADD3 UR5, UR4, -UR5, URZ ;  /* 0x8000000504057290 */ /* 0x000fc6000fffe03f */
[----:B------:R-:W-:Y:S01]  /*1220*/  ULDC UR4, c[0x0][0x28c] ;  /* 0x0000a30000047ab9 */ /* 0x000fe20000000800 */
[----:B------:R-:W-:Y:S01]  /*1230*/  ULEA UR5, UR5, UR46, 0xd ;  /* 0x0000002e05057291 */ /* 0x000fe2000f8e683f */
[----:B------:R-:W-:-:S03]  /*1240*/  ISETP.LT.AND P0, PT, RZ, UR4, PT ;  /* 0x00000004ff007c0c */ /* 0x000fc6000bf01270 */
[----:B------:R-:W-:-:S04]  /*1250*/  UIADD3 UR5, UR5, 0x100, URZ ;  /* 0x0000010005057890 */ /* 0x000fc8000fffe03f */
[----:B------:R-:W-:-:S04]  /*1260*/  USHF.R.U32.HI UR5, URZ, 0x4, UR5 ;  /* 0x000000043f057899 */ /* 0x000fc80008011605 */
[----:B------:R-:W-:-:S04]  /*1270*/  ULOP3.LUT UR5, UR5, 0x3fff, URZ, 0xc0, !UPT ;  /* 0x00003fff05057892 */ /* 0x000fc8000f8ec03f */
[----:B------:R-:W-:Y:S01]  /*1280*/  ULOP3.LUT UR45, UR5, 0x10000, URZ, 0xfc, !UPT ;  /* 0x00010000052d7892 */ /* 0x000fe2000f8efc3f */
[----:B---345:R-:W-:Y:S11]  /*1290*/  @P0 BRA `(.L_x_13) ;  /* 0x0000000000400947 */ /* 0x038ff60003800000 */
[----:B------:R-:W-:Y:S01]  /*12a0*/  MOV R0, 0x0 ;  /* 0x0000000000007802 */ /* 0x000fe20000000f00 */
[----:B------:R-:W-:Y:S01]  /*12b0*/  ULDC.64 UR4, c[0x4][0x68] ;  /* 0x01001a0000047ab9 */ /* 0x000fe20000000a00 */
[----:B------:R-:W-:Y:S01]  /*12c0*/  ULDC.64 UR6, c[0x4][0x8] ;  /* 0x0100020000067ab9 */ /* 0x000fe20000000a00 */
[----:B------:R-:W-:Y:S01]  /*12d0*/  IMAD.U32 R4, RZ, RZ, UR4 ;  /* 0x00000004ff047e24 */ /* 0x000fe2000f8e00ff */
[----:B------:R0:W1:Y:S01]  /*12e0*/  LDC.64 R14, c[0x4][R0] ;  /* 0x01000000000e7b82 */ /* 0x0000620000000a00 */
[----:B------:R-:W-:Y:S01]  /*12f0*/  IMAD.U32 R5, RZ, RZ, UR5 ;  /* 0x00000005ff057e24 */ /* 0x000fe2000f8e00ff */
[----:B------:R-:W-:Y:S01]  /*1300*/  ULDC.64 UR4, c[0x4][0x70] ;  /* 0x01001c0000047ab9 */ /* 0x000fe20000000a00 */
[----:B------:R-:W-:Y:S02]  /*1310*/  IMAD.U32 R10, RZ, RZ, UR6 ;  /* 0x00000006ff0a7e24 */ /* 0x000fe4000f8e00ff */
[----:B------:R-:W-:Y:S02]  /*1320*/  IMAD.U32 R6, RZ, RZ, UR4 ;  /* 0x00000004ff067e24 */ /* 0x000fe4000f8e00ff */
[----:B------:R-:W-:-:S02]  /*1330*/  IMAD.U32 R7, RZ, RZ, UR5 ;  /* 0x00000005ff077e24 */ /* 0x000fc4000f8e00ff */
[----:B------:R-:W-:Y:S02]  /*1340*/  IMAD.U32 R11, RZ, RZ, UR7 ;  /* 0x00000007ff0b7e24 */ /* 0x000fe4000f8e00ff */
[----:B------:R-:W-:Y:S02]  /*1350*/  IMAD.MOV.U32 R8, RZ, RZ, 0x1e1 ;  /* 0x000001e1ff087424 */ /* 0x000fe400078e00ff */
[----:B------:R-:W-:Y:S02]  /*1360*/  IMAD.MOV.U32 R12, RZ, RZ, 0x1 ;  /* 0x00000001ff0c7424 */ /* 0x000fe400078e00ff */
[----:B0-----:R-:W-:-:S07]  /*1370*/  IMAD.MOV.U32 R13, RZ, RZ, RZ ;  /* 0x000000ffff0d7224 */ /* 0x001fce00078e00ff */
[----:B------:R-:W-:-:S07]  /*1380*/  LEPC R20, `(.L_x_13) ;  /* 0x000000001014794e */ /* 0x000fce0000000000 */
[----:B-1---5:R-:W-:Y:S05]  /*1390*/  CALL.ABS.NOINC R14 ;  /* 0x000000000e007343 */ /* 0x022fea0003c00000 */
.L_x_13:
[----:B------:R-:W-:-:S13]  /*13a0*/  ISETP.NE.AND P0, PT, R98, 0x3, PT ;  /* 0x000000036200780c */ /* 0x000fda0003f05270 */
[----:B------:R-:W-:Y:S05]  /*13b0*/  @!P0 BRA `(.L_x_14) ;  /* 0x0000000000048947 */ /* 0x000fea0003800000 */
[----:B------:R-:W-:Y:S01]  /*13c0*/  BPT.TRAP 0x1 ;  /* 0x000000040000795c */ /* 0x000fe20000300000 */
.L_x_14:
[----:B------:R-:W-:Y:S02]  /*13d0*/  IMAD.U32 R3, RZ, RZ, UR42 ;  /* 0x0000002aff037e24 */ /* 0x000fe4000f8e00ff */
[----:B------:R-:W-:-:S03]  /*13e0*/  IMAD.U32 R0, RZ, RZ, UR40 ;  /* 0x00000028ff007e24 */ /* 0x000fc6000f8e00ff */
[----:B------:R-:W-:Y:S02]  /*13f0*/  LEA R3, R3, UR46, 0x3 ;  /* 0x0000002e03037c11 */ /* 0x000fe4000f8e18ff */
[----:B------:R-:W-:-:S04]  /*1400*/  SHF.L.U32 R0, R0, 0x1f, RZ ;  /* 0x0000001f00007819 */ /* 0x000fc800000006ff */
[----:B------:R0:W1:Y:S01]  /*1410*/  SYNCS.PHASECHK.TRANS64.TRYWAIT P1, [R3+URZ], R0 ;  /* 0x00000000030075a7 */ /* 0x000062000802017f */
[----:B------:R-:W-:Y:S05]  /*1420*/  @!P0 BRA `(.L_x_15) ;  /* 0x0000000000048947 */ /* 0x000fea0003800000 */
[----:B------:R-:W-:Y:S01]  /*1430*/  BPT.TRAP 0x1 ;  /* 0x000000040000795c */ /* 0x000fe20000300000 */
.L_x_15:
[----:B------:R-:W-:-:S05]  /*1440*/  IMAD.U32 R4, RZ, RZ, UR44 ;  /* 0x0000002cff047e24 */ /* 0x000fca000f8e00ff */
[----:B------:R-:W-:Y:S01]  /*1450*/  ISETP.GE.AND P2, PT, R4, 0x1, PT ;  /* 0x000000010400780c */ /* 0x000fe20003f46270 */
[----:B-1----:R-:W-:-:S12]  /*1460*/  @P1 BRA `(.L_x_16) ;  /* 0x0000000000081947 */ /* 0x002fd80003800000 */
[----:B------:R-:W1:Y:S02]  /*1470*/  SYNCS.PHASECHK.TRANS64.TRYWAIT P1, [R3+URZ], R0 ;  /* 0x00000000030075a7 */ /* 0x000e64000802017f */
[----:B-1----:R-:W-:Y:S05]  /*1480*/  @!P1 BRA `(.L_x_17) ;  /* 0x0000006800609947 */ /* 0x002fea0003800000 */
.L_x_16:
[----:B------:R-:W-:Y:S05]  /*1490*/  WARPSYNC.ALL ;  /* 0x0000000000007948 */ /* 0x000fea0003800000 */
[----:B------:R-:W-:Y:S01]  /*14a0*/  UIADD3 UR4, UR46, 0x18100, URZ ;  /* 0x000181002e047890 */ /* 0x000fe2000fffe03f */
[----:B------:R-:W-:Y:S01]  /*14b0*/  WARPGROUP.ARRIVE ;  /* 0x00000000000079c5 */ /* 0x000fe20000000000 */
[----:B------:R-:W-:Y:S02]  /*14c0*/  ULEA UR5, UR42, UR45, 0xb ;  /* 0x0000002d2a057291 */ /* 0x000fe4000f8e583f */
[----:B------:R-:W-:Y:S01]  /*14d0*/  USHF.R.U32.HI UR4, URZ, 0x4, UR4 ;  /* 0x000000043f047899 */ /* 0x000fe20008011604 */
[----:B------:R-:W-:Y:S01]  /*14e0*/  UMOV UR9, 0x40000040 ;  /* 0x4000004000097882 */ /* 0x000fe20000000000 */
[----:B------:R-:W-:-:S02]  /*14f0*/  UMOV UR11, 0x40000040 ;  /* 0x40000040000b7882 */ /* 0x000fc40000000000 */
[----:B------:R-:W-:Y:S01]  /*1500*/  ULOP3.LUT UR4, UR4, 0x3fff, URZ, 0xc0, !UPT ;  /* 0x00003fff04047892 */ /* 0x000fe2000f8ec03f */
[----:B------:R-:W-:-:S03]  /*1510*/  UMOV UR8, UR5 ;  /* 0x0000000500087c82 */ /* 0x000fc60008000000 */
[----:B------:R-:W-:-:S04]  /*1520*/  ULOP3.LUT UR4, UR4, 0x10000, URZ, 0xfc, !UPT ;  /* 0x0001000004047892 */ /* 0x000fc8000f8efc3f */
[----:B------:R-:W-:-:S07]  /*1530*/  ULEA UR6, UR42, UR4, 0xb ;  /* 0x000000042a067291 */ /* 0x000fce000f8e583f */
[----:B------:R-:W-:Y:S02]  /*1540*/  UMOV UR10, UR6 ;  /* 0x00000006000a7c82 */ /* 0x000fe40008000000 */
[----:B------:R-:W-:Y:S01]  /*1550*/  HGMMA.64x128x8.F32.TF32 R24, gdesc[UR8], RZ, !UPT, gsb0 ;  /* 0x05e00000081879f0 */ /* 0x000fe2000c0028ff */
[----:B------:R-:W-:Y:S02]  /*1560*/  UIADD3 UR8, UR5, 0x2, URZ ;  /* 0x0000000205087890 */ /* 0x000fe4000fffe03f */
[----:B------:R-:W-:Y:S01]  /*1570*/  UIADD3 UR10, UR6, 0x2, URZ ;  /* 0x00000002060a7890 */ /* 0x000fe2000fffe03f */
[----:B------:R-:W-:Y:S01]  /*1580*/  UMOV UR9, 0x40000040 ;  /* 0x4000004000097882 */ /* 0x000fe20000000000 */
[----:B------:R-:W-:Y:S01]  /*1590*/  UMOV UR11, 0x40000040 ;  /* 0x40000040000b7882 */ /* 0x000fe20000000000 */
[----:B------:R-:W-:Y:S02]  /*15a0*/  WARPGROUP.DEPBAR.LE gsb0, 0x0 ;  /* 0x00008000000079c5 */ /* 0x000fe40000010000 */
[----:B------:R-:W-:-:S06]  /*15b0*/  WARPGROUP.ARRIVE ;  /* 0x00000000000079c5 */ /* 0x000fcc0000000000 */
[----:B------:R-:W-:Y:S01]  /*15c0*/  HGMMA.64x128x8.F32.TF32 R24, gdesc[UR8], R24, gsb0 ;  /* 0x05e00000081879f0 */ /* 0x000fe20008002818 */
        /* <DEDUP_REMOVED lines=41> */
[----:B------:R-:W-:Y:S03]  /*1860*/  HGMMA.64x128x8.F32.TF32 R24, gdesc[UR8], R24, gsb0 ;  /* 0x05e00000081879f0 */ /* 0x000fe60008002818 */
[----:B------:R-:W-:Y:S02]  /*1870*/  WARPGROUP.DEPBAR.LE gsb0, 0x0 ;  /* 0x00008000000079c5 */ /* 0x000fe40000010000 */
[----:B------:R-:W-:Y:S05]  /*1880*/  @!P2 BRA `(.L_x_18) ;  /* 0x00000004008ca947 */ /* 0x000fea0003800000 */
[----:B------:R-:W-:Y:S01]  /*1890*/  UIADD3 UR5, UR42, 0x1, URZ ;  /* 0x000000012a057890 */ /* 0x000fe2000fffe03f */
[----:B01----:R-:W-:-:S03]  /*18a0*/  IMAD.U32 R0, RZ, RZ, UR44 ;  /* 0x0000002cff007e24 */ /* 0x003fc6000f8e00ff */
[----:B------:R-:W-:-:S04]  /*18b0*/  UISETP.NE.AND UP0, UPT, UR5, 0x3, UPT ;  /* 0x000000030500788c */ /* 0x000fc8000bf05270 */
[----:B------:R-:W-:Y:S02]  /*18c0*/  USEL UR6, URZ, 0x1, UP0 ;  /* 0x000000013f067887 */ /* 0x000fe40008000000 */
[----:B------:R-:W-:Y:S02]  /*18d0*/  USEL UR5, UR5, URZ, UP0 ;  /* 0x0000003f05057287 */ /* 0x000fe40008000000 */
[----:B------:R-:W-:-:S06]  /*18e0*/  ULOP3.LUT UR6, UR40, UR6, URZ, 0x3c, !UPT ;  /* 0x0000000628067292 */ /* 0x000fcc000f8e3c3f */
[----:B------:R-:W-:Y:S01]  /*18f0*/  IMAD.U32 R5, RZ, RZ, UR6 ;  /* 0x00000006ff057e24 */ /* 0x000fe2000f8e00ff */
[----:B------:R-:W-:-:S06]  /*1900*/  UMOV UR6, UR42 ;  /* 0x0000002a00067c82 */ /* 0x000fcc0008000000 */
.L_x_25:
[----:B01----:R-:W-:Y:S05]  /*1910*/  @!P0 BRA `(.L_x_19) ;  /* 0x0000000000048947 */ /* 0x003fea0003800000 */
[----:B------:R-:W-:Y:S01]  /*1920*/  BPT.TRAP 0x1 ;  /* 0x000000040000795c */ /* 0x000fe20000300000 */
.L_x_19:
[----:B------:R-:W0:Y:S01]  /*1930*/  S2UR UR8, SR_CgaCtaId ;  /* 0x00000000000879c3 */ /* 0x000e220000008800 */
[----:B------:R-:W-:Y:S01]  /*1940*/  UMOV UR7, 0x400 ;  /* 0x0000040000077882 */ /* 0x000fe20000000000 */
[----:B------:R-:W-:Y:S01]  /*1950*/  SHF.L.U32 R3, R5, 0x1f, RZ ;  /* 0x0000001f05037819 */ /* 0x000fe200000006ff */
[----:B0-----:R-:W-:-:S04]  /*1960*/  ULEA UR7, UR8, UR7, 0x18 ;  /* 0x0000000708077291 */ /* 0x001fc8000f8ec03f */
[----:B------:R-:W-:-:S09]  /*1970*/  ULEA UR8, UR5, UR7, 0x3 ;  /* 0x0000000705087291 */ /* 0x000fd2000f8e183f */
[----:B------:R0:W1:Y:S01]  /*1980*/  SYNCS.PHASECHK.TRANS64.TRYWAIT P1, [UR8], R3 ;  /* 0x00000003ff0075a7 */ /* 0x0000620008020148 */
[----:B------:R-:W-:Y:S05]  /*1990*/  @!P0 BRA `(.L_x_20) ;  /* 0x0000000000048947 */ /* 0x000fea0003800000 */
[----:B------:R-:W-:Y:S01]  /*19a0*/  BPT.TRAP 0x1 ;  /* 0x000000040000795c */ /* 0x000fe20000300000 */
.L_x_20:
[----:B-1----:R-:W-:Y:S05]  /*19b0*/  @P1 BRA `(.L_x_21) ;  /* 0x0000000000081947 */ /* 0x002fea0003800000 */
[----:B------:R-:W1:Y:S02]  /*19c0*/  SYNCS.PHASECHK.TRANS64.TRYWAIT P1, [UR8], R3 ;  /* 0x00000003ff0075a7 */ /* 0x000e640008020148 */
[----:B-1----:R-:W-:Y:S05]  /*19d0*/  @!P1 BRA `(.L_x_22) ;  /* 0x0000006400209947 */ /* 0x002fea0003800000 */
.L_x_21:
[----:B------:R-:W-:Y:S01]  /*19e0*/  ULEA UR12, UR5, UR45, 0xb ;  /* 0x0000002d050c7291 */ /* 0x000fe2000f8e583f */
[----:B------:R-:W-:Y:S01]  /*19f0*/  WARPGROUP.ARRIVE ;  /* 0x00000000000079c5 */ /* 0x000fe20000000000 */
[----:B------:R-:W-:Y:S01]  /*1a00*/  ULEA UR13, UR5, UR4, 0xb ;  /* 0x00000004050d7291 */ /* 0x000fe2000f8e583f */
[----:B------:R-:W-:Y:S01]  /*1a10*/  UMOV UR9, 0x40000040 ;  /* 0x4000004000097882 */ /* 0x000fe20000000000 */
[----:B------:R-:W-:-:S03]  /*1a20*/  UMOV UR11, 0x40000040 ;  /* 0x40000040000b7882 */ /* 0x000fc60000000000 */
[----:B------:R-:W-:Y:S02]  /*1a30*/  UMOV UR8, UR12 ;  /* 0x0000000c00087c82 */ /* 0x000fe40008000000 */
[----:B------:R-:W-:Y:S02]  /*1a40*/  UMOV UR10, UR13 ;  /* 0x0000000d000a7c82 */ /* 0x000fe40008000000 */
[----:B------:R-:W-:Y:S01]  /*1a50*/  HGMMA.64x128x8.F32.TF32 R24, gdesc[UR8], R24, gsb0 ;  /* 0x05e00000081879f0 */ /* 0x000fe20008002818 */
[----:B------:R-:W-:Y:S02]  /*1a60*/  UIADD3 UR8, UR12, 0x2, URZ ;  /* 0x000000020c087890 */ /* 0x000fe4000fffe03f */
[----:B------:R-:W-:Y:S01]  /*1a70*/  UIADD3 UR10, UR13, 0x2, URZ ;  /* 0x000000020d0a7890 */ /* 0x000fe2000fffe03f */
[----:B------:R-:W-:Y:S01]  /*1a80*/  UMOV UR9, 0x40000040 ;  /* 0x4000004000097882 */ /* 0x000fe20000000000 */
[----:B------:R-:W-:Y:S01]  /*1a90*/  UMOV UR11, 0x40000040 ;  /* 0x40000040000b7882 */ /* 0x000fe20000000000 */
[----:B------:R-:W-:-:S02]  /*1aa0*/  WARPGROUP.DEPBAR.LE gsb0, 0x0 ;  /* 0x00008000000079c5 */ /* 0x000fc40000010000 */
        /* <DEDUP_REMOVED lines=46> */
[----:B------:R-:W-:Y:S01]  /*1d90*/  BPT.TRAP 0x1 ;  /* 0x000000040000795c */ /* 0x000fe20000300000 */
.L_x_23:
[----:B------:R-:W-:Y:S01]  /*1da0*/  ULEA UR7, UR6, UR7, 0x3 ;  /* 0x0000000706077291 */ /* 0x000fe2000f8e183f */
[----:B------:R-:W-:-:S03]  /*1db0*/  ISETP.GT.U32.AND P1, PT, R18, 0x1, PT ;  /* 0x000000011200780c */ /* 0x000fc60003f24070 */
[----:B------:R-:W-:-:S04]  /*1dc0*/  UIADD3 UR7, UR7, 0x18, URZ ;  /* 0x0000001807077890 */ /* 0x000fc8000fffe03f */
[----:B------:R-:W-:-:S09]  /*1dd0*/  UPRMT UR7, URZ, 0x654, UR7 ;  /* 0x000006543f077896 */ /* 0x000fd20008000007 */
[----:B------:R-:W-:Y:S01]  /*1de0*/  SYNCS.ARRIVE.TRANS64.RED.A1T0 RZ, [UR7], RZ ;  /* 0x000000ffffff79a7 */ /* 0x000fe20008100407 */
[----:B------:R-:W-:Y:S05]  /*1df0*/  @P1 BRA `(.L_x_24) ;  /* 0x0000000000041947 */ /* 0x000fea0003800000 */
[----:B------:R-:W-:Y:S01]  /*1e00*/  BPT.TRAP 0x1 ;  /* 0x000000040000795c */ /* 0x000fe20000300000 */
.L_x_24:
[----:B------:R-:W-:Y:S01]  /*1e10*/  UIADD3 UR5, UR5, 0x1, URZ ;  /* 0x0000000105057890 */ /* 0x000fe2000fffe03f */
[C---:B------:R-:W-:Y:S01]  /*1e20*/  ISETP.GT.AND P1, PT, R0.reuse, 0x1, PT ;  /* 0x000000010000780c */ /* 0x040fe20003f24270 */
[----:B------:R-:W-:Y:S01]  /*1e30*/  UIADD3 UR6, UR6, 0x1, URZ ;  /* 0x0000000106067890 */ /* 0x000fe2000fffe03f */
[----:B------:R-:W-:Y:S01]  /*1e40*/  VIADD R0, R0, 0xffffffff ;  /* 0xffffffff00007836 */ /* 0x000fe20000000000 */
[----:B------:R-:W-:Y:S02]  /*1e50*/  UISETP.NE.AND UP0, UPT, UR5, 0x3, UPT ;  /* 0x000000030500788c */ /* 0x000fe4000bf05270 */
[----:B------:R-:W-:Y:S02]  /*1e60*/  UISETP.NE.AND UP1, UPT, UR6, 0x3, UPT ;  /* 0x000000030600788c */ /* 0x000fe4000bf25270 */
[----:B------:R-:W-:Y:S02]  /*1e70*/  USEL UR7, URZ, 0x1, UP0 ;  /* 0x000000013f077887 */ /* 0x000fe40008000000 */
[----:B------:R-:W-:-:S02]  /*1e80*/  USEL UR5, UR5, URZ, UP0 ;  /* 0x0000003f05057287 */ /* 0x000fc40008000000 */
[----:B------:R-:W-:Y:S02]  /*1e90*/  USEL UR6, UR6, URZ, UP1 ;  /* 0x0000003f06067287 */ /* 0x000fe40008800000 */
[----:B------:R-:W-:Y:S01]  /*1ea0*/  LOP3.LUT R5, R5, UR7, RZ, 0x3c, !PT ;  /* 0x0000000705057c12 */ /* 0x000fe2000f8e3cff */
[----:B------:R-:W-:Y:S09]  /*1eb0*/  @P1 BRA `(.L_x_25) ;  /* 0xfffffff800941947 */ /* 0x000ff2000383ffff */
.L_x_18:
[----:B01----:R-:W0:Y:S02]  /*1ec0*/  LDC R0, c[0x0][0x28c] ;  /* 0x0000a300ff007b82 */ /* 0x003e240000000800 */
[----:B0-----:R-:W-:-:S13]  /*1ed0*/  ISETP.GE.AND P1, PT, R0, 0x1, PT ;  /* 0x000000010000780c */ /* 0x001fda0003f26270 */
[----:B------:R-:W-:Y:S05]  /*1ee0*/  @!P1 BRA `(.L_x_26) ;  /* 0x0000000000409947 */ /* 0x000fea0003800000 */
[----:B------:R-:W-:Y:S05]  /*1ef0*/  @!P0 BRA `(.L_x_27) ;  /* 0x0000000000048947 */ /* 0x000fea0003800000 */
[----:B------:R-:W-:Y:S01]  /*1f00*/  BPT.TRAP 0x1 ;  /* 0x000000040000795c */ /* 0x000fe20000300000 */
.L_x_27:
[----:B------:R-:W0:Y:S01]  /*1f10*/  S2UR UR7, SR_CgaCtaId ;  /* 0x00000000000779c3 */ /* 0x000e220000008800 */
[----:B------:R-:W-:Y:S01]  /*1f20*/  UIADD3 UR6, UR44, UR42, URZ ;  /* 0x0000002a2c067290 */ /* 0x000fe2000fffe03f */
[----:B------:R-:W-:-:S03]  /*1f30*/  ISETP.GT.U32.AND P0, PT, R18, 0x1, PT ;  /* 0x000000011200780c */ /* 0x000fc60003f04070 */
[----:B------:R-:W-:-:S04]  /*1f40*/  UIMAD.WIDE.U32 UR4, UR6, -0x55555555, URZ ;  /* 0xaaaaaaab060478a5 */ /* 0x000fc8000f8e003f */
[----:B------:R-:W-:-:S03]  /*1f50*/  USHF.R.U32.HI UR4, URZ, 0x1, UR5 ;  /* 0x000000013f047899 */ /* 0x000fc60008011605 */
[----:B------:R-:W-:Y:S01]  /*1f60*/  UMOV UR5, 0x400 ;  /* 0x0000040000057882 */ /* 0x000fe20000000000 */
[----:B------:R-:W-:Y:S02]  /*1f70*/  UIMAD UR6, UR4, -0x3, UR6 ;  /* 0xfffffffd040678a4 */ /* 0x000fe4000f8e0206 */
[----:B0-----:R-:W-:-:S04]  /*1f80*/  ULEA UR5, UR7, UR5, 0x18 ;  /* 0x0000000507057291 */ /* 0x001fc8000f8ec03f */
[----:B------:R-:W-:-:S04]  /*1f90*/  ULEA UR6, UR6, UR5, 0x3 ;  /* 0x0000000506067291 */ /* 0x000fc8000f8e183f */
[----:B------:R-:W-:-:S04]  /*1fa0*/  UIADD3 UR6, UR6, 0x18, URZ ;  /* 0x0000001806067890 */ /* 0x000fc8000fffe03f */
[----:B------:R-:W-:-:S09]  /*1fb0*/  UPRMT UR6, URZ, 0x654, UR6 ;  /* 0x000006543f067896 */ /* 0x000fd20008000006 */
[----:B------:R-:W-:Y:S01]  /*1fc0*/  SYNCS.ARRIVE.TRANS64.RED.A1T0 RZ, [UR6], RZ ;  /* 0x000000ffffff79a7 */ /* 0x000fe20008100406 */
[----:B------:R-:W-:Y:S05]  /*1fd0*/  @P0 BRA `(.L_x_26) ;  /* 0x0000000000040947 */ /* 0x000fea0003800000 */
[----:B------:R-:W-:Y:S01]  /*1fe0*/  BPT.TRAP 0x1 ;  /* 0x000000040000795c */ /* 0x000fe20000300000 */
.L_x_26:
[----:B------:R-:W-:Y:S01]  /*1ff0*/  IMAD.SHL.U32 R6, R100, 0x80, RZ ;  /* 0x0000008064067824 */ /* 0x000fe200078e00ff */
[----:B------:R-:W-:Y:S01]  /*2000*/  UIADD3 UR42, UR43, UR42, URZ ;  /* 0x0000002a2b2a7290 */ /* 0x000fe2000fffe03f */
[----:B------:R-:W-:Y:S01]  /*2010*/  SHF.R.S32.HI R11, RZ, 0x1f, R99 ;  /* 0x0000001fff0b7819 */ /* 0x000fe20000011463 */
[----:B------:R-:W-:Y:S01]  /*2020*/  UISETP.GE.U32.AND UP1, UPT, UR43, 0x3, UPT ;  /* 0x000000032b00788c */ /* 0x000fe2000bf26070 */
[----:B------:R-:W-:Y:S01]  /*2030*/  IMAD.SHL.U32 R10, R101, 0x80, RZ ;  /* 0x00000080650a7824 */ /* 0x000fe200078e00ff */
[----:B------:R-:W-:Y:S01]  /*2040*/  ULDC UR7, c[0x0][0x288] ;  /* 0x0000a20000077ab9 */ /* 0x000fe20000000800 */
[C---:B------:R-:W-:Y:S01]  /*2050*/  LOP3.LUT R8, R6.reuse, 0x6, R93, 0xf8, !PT ;  /* 0x0000000606087812 */ /* 0x040fe200078ef85d */
[----:B------:R-:W-:Y:S01]  /*2060*/  UISETP.GT.U32.AND UP0, UPT, UR42, 0x2, UPT ;  /* 0x000000022a00788c */ /* 0x000fe2000bf04070 */
[----:B------:R-:W-:Y:S01]  /*2070*/  ISETP.GE.AND P0, PT, R6, UR7, PT ;  /* 0x0000000706007c0c */ /* 0x000fe2000bf06270 */
[----:B------:R-:W-:Y:S01]  /*2080*/  ULDC.64 UR4, c[0x0][0x5d0] ;  /* 0x0001740000047ab9 */ /* 0x000fe20000000a00 */
[--C-:B------:R-:W-:Y:S01]  /*2090*/  SHF.R.S32.HI R9, RZ, 0x1f, R8.reuse ;  /* 0x0000001fff097819 */ /* 0x100fe20000011408 */
[----:B------:R-:W-:Y:S01]  /*20a0*/  ULDC UR10, c[0x0][0x284] ;  /* 0x0000a100000a7ab9 */ /* 0x000fe20000000800 */
[----:B------:R-:W-:Y:S01]  /*20b0*/  IMAD R0, R11, UR4, RZ ;  /* 0x000000040b007c24 */ /* 0x000fe2000f8e02ff */
[----:B------:R-:W-:Y:S01]  /*20c0*/  UISETP.LT.U32.AND UP0, UPT, UR43, 0x3, UP0 ;  /* 0x000000032b00788c */ /* 0x000fe20008701070 */
[----:B------:R-:W-:Y:S01]  /*20d0*/  ISETP.GE.OR P0, PT, R10, UR10, P0 ;  /* 0x0000000a0a007c0c */ /* 0x000fe20008706670 */
[----:B------:R-:W-:Y:S01]  /*20e0*/  IMAD.WIDE.U32 R4, R99, UR4, R8 ;  /* 0x0000000463047c25 */ /* 0x000fe2000f8e0008 */
[----:B------:R-:W-:Y:S01]  /*20f0*/  ULDC.64 UR8, c[0x0][0x5c8] ;  /* 0x0001720000087ab9 */ /* 0x000fe20000000a00 */
[----:B------:R-:W-:-:S02]  /*2100*/  USEL UR6, URZ, 0x1, !UP0 ;  /* 0x000000013f067887 */ /* 0x000fc4000c000000 */
[----:B------:R-:W-:Y:S01]  /*2110*/  IMAD R3, R99, UR5, R0 ;  /* 0x0000000563037c24 */ /* 0x000fe2000f8e0200 */
[----:B------:R-:W-:Y:S01]  /*2120*/  @UP1 UIMAD.WIDE.U32 UR4, UR42, -0x55555555, URZ ;  /* 0xaaaaaaab2a0418a5 */ /* 0x000fe2000f8e003f */
[----:B------:R-:W-:Y:S01]  /*2130*/  IMAD.WIDE R100, R101, 0x80, R22 ;  /* 0x0000008065647825 */ /* 0x000fe200078e0216 */
[----:B------:R-:W-:Y:S02]  /*2140*/  ULOP3.LUT UR40, UR40, UR6, URZ, 0x3c, !UPT ;  /* 0x0000000628287292 */ /* 0x000fe4000f8e3c3f */
[----:B------:R-:W-:Y:S01]  /*2150*/  @UP1 USHF.R.U32.HI UR4, URZ, 0x1, UR5 ;  /* 0x000000013f041899 */ /* 0x000fe20008011605 */
[----:B------:R-:W-:Y:S02]  /*2160*/  IMAD.IADD R5, R5, 0x1, R3 ;  /* 0x0000000105057824 */ /* 0x000fe400078e0203 */
[----:B------:R-:W-:Y:S01]  /*2170*/  IMAD R3, R101, UR8, RZ ;  /* 0x0000000865037c24 */ /* 0x000fe2000f8e02ff */
[----:B------:R-:W-:Y:S01]  /*2180*/  @UP1 ULOP3.LUT UR40, UR40, 0x1, UR4, 0x78, !UPT ;  /* 0x0000000128281892 */ /* 0x000fe2000f8e7804 */
[----:B------:R-:W-:-:S04]  /*2190*/  IMAD.WIDE.U32 R102, R100, UR8, R4 ;  /* 0x0000000864667c25 */ /* 0x000fc8000f8e0004 */
[----:B------:R-:W-:Y:S02]  /*21a0*/  IMAD R7, R100, UR9, R3 ;  /* 0x0000000964077c24 */ /* 0x000fe4000f8e0203 */
[----:B------:R-:W-:Y:S01]  /*21b0*/  IMAD.MOV.U32 R0, RZ, RZ, -0x1 ;  /* 0xffffffffff007424 */ /* 0x000fe200078e00ff */
[----:B------:R-:W-:Y:S06]  /*21c0*/  @P0 BRA `(.L_x_28) ;  /* 0x0000004000100947 */ /* 0x000fec0003800000 */
[----:B-----5:R-:W-:Y:S01]  /*21d0*/  FSETP.NEU.AND P1, PT, R88, RZ, PT ;  /* 0x000000ff5800720b */ /* 0x020fe20003f2d000 */
[----:B------:R-:W-:Y:S01]  /*21e0*/  IMAD.IADD R4, R89, 0x1, -R6 ;  /* 0x0000000159047824 */ /* 0x000fe200078e0a06 */
[----:B------:R-:W-:Y:S01]  /*21f0*/  BSSY B0, `(.L_x_28) ;  /* 0x0000401000007945 */ /* 0x000fe20003800000 */
[----:B------:R-:W-:Y:S02]  /*2200*/  IMAD.IADD R3, R97, 0x1, -R10 ;  /* 0x0000000161037824 */ /* 0x000fe400078e0a0a */
[----:B------:R-:W-:Y:S01]  /*2210*/  IMAD.IADD R113, R103, 0x1, R7 ;  /* 0x0000000167717824 */ /* 0x000fe200078e0207 */
[----:B------:R-:W-:-:S04]  /*2220*/  ISETP.GT.AND P0, PT, R4, RZ, PT ;  /* 0x000000ff0400720c */ /* 0x000fc80003f04270 */
[----:B------:R-:W-:-:S03]  /*2230*/  ISETP.GT.AND P2, PT, R3, RZ, P0 ;  /* 0x000000ff0300720c */ /* 0x000fc60000744270 */
[----:B------:R-:W-:Y:S10]  /*2240*/  @!P1 BRA `(.L_x_29) ;  /* 0x0000002c001c9947 */ /* 0x000ff40003800000 */
[----:B------:R-:W0:Y:S01]  /*2250*/  LDC.64 R106, c[0x0][0x5b8] ;  /* 0x00016e00ff6a7b82 */ /* 0x000e220000000a00 */
[----:B------:R-:W-:-:S07]  /*2260*/  ULDC.64 UR4, c[0x0][0x5c0] ;  /* 0x0001700000047ab9 */ /* 0x000fce0000000a00 */
[----:B------:R-:W1:Y:S08]  /*2270*/  LDC.64 R108, c[0x0][0x5b0] ;  /* 0x00016c00ff6c7b82 */ /* 0x000e700000000a00 */
[----:B------:R-:W2:Y:S01]  /*2280*/  LDC.64 R110, c[0x0][0x5a8] ;  /* 0x00016a00ff6e7b82 */ /* 0x000ea20000000a00 */
[-C--:B0-----:R-:W-:Y:S02]  /*2290*/  IMAD R6, R11, R106.reuse, RZ ;  /* 0x0000006a0b067224 */ /* 0x081fe400078e02ff */
[----:B------:R-:W-:-:S04]  /*22a0*/  IMAD.WIDE.U32 R104, R99, R106, R8 ;  /* 0x0000006a63687225 */ /* 0x000fc800078e0008 */
[----:B------:R-:W-:Y:S02]  /*22b0*/  IMAD R103, R99, R107, R6 ;  /* 0x0000006b63677224 */ /* 0x000fe400078e0206 */
[-C--:B-1----:R-:W-:Y:S02]  /*22c0*/  IMAD R5, R101, R108.reuse, RZ ;  /* 0x0000006c65057224 */ /* 0x082fe400078e02ff */
[----:B------:R-:W-:Y:S02]  /*22d0*/  IMAD.IADD R13, R105, 0x1, R103 ;  /* 0x00000001690d7824 */ /* 0x000fe400078e0267 */
[----:B------:R-:W-:Y:S02]  /*22e0*/  IMAD.MOV.U32 R12, RZ, RZ, R104 ;  /* 0x000000ffff0c7224 */ /* 0x000fe400078e0068 */
[C---:B------:R-:W-:Y:S02]  /*22f0*/  IMAD R101, R100.reuse, R109, R5 ;  /* 0x0000006d64657224 */ /* 0x040fe400078e0205 */
[----:B------:R-:W-:-:S04]  /*2300*/  IMAD.WIDE.U32 R6, R100, R108, R12 ;  /* 0x0000006c64067225 */ /* 0x000fc800078e000c */
[----:B------:R-:W-:Y:S01]  /*2310*/  IMAD.IADD R5, R7, 0x1, R101 ;  /* 0x0000000107057824 */ /* 0x000fe200078e0265 */
[----:B--2---:R-:W-:-:S04]  /*2320*/  LEA R14, P1, R6, R110, 0x2 ;  /* 0x0000006e060e7211 */ /* 0x004fc800078210ff */
[----:B------:R-:W-:-:S05]  /*2330*/  LEA.HI.X R15, R6, R111, R5, 0x2, P1 ;  /* 0x0000006f060f7211 */ /* 0x000fca00008f1405 */
[----:B------:R0:W2:Y:S01]  /*2340*/  @P2 LDG.E.LTC128B R5, desc[UR36][R14.64] ;  /* 0x000000240e052981 */ /* 0x0000a2000c1e1920 */
[----:B------:R-:W-:Y:S01]  /*2350*/  LEA R10, P3, R102, UR4, 0x2 ;  /* 0x00000004660a7c11 */ /* 0x000fe2000f8610ff */
[----:B------:R-:W-:Y:S01]  /*2360*/  IMAD.WIDE.U32 R6, R100, R108, R8 ;  /* 0x0000006c64067225 */ /* 0x000fe200078e0008 */
[----:B------:R-:W-:Y:S01]  /*2370*/  ISETP.GT.AND P1, PT, R4, 0x1, PT ;  /* 0x000000010400780c */ /* 0x000fe20003f24270 */
[----:B------:R-:W-:Y:S02]  /*2380*/  BSSY B1, `(.L_x_30) ;  /* 0x0000012000017945 */ /* 0x000fe40003800000 */
[----:B------:R-:W-:Y:S02]  /*2390*/  IMAD.IADD R7, R101, 0x1, R7 ;  /* 0x0000000165077824 */ /* 0x000fe400078e0207 */
[----:B------:R-:W-:Y:S01]  /*23a0*/  IMAD.WIDE.U32 R20, R99, R106, R6 ;  /* 0x0000006a63147225 */ /* 0x000fe200078e0006 */
[----:B0-----:R-:W-:-:S03]  /*23b0*/  SHF.L.U64.HI R15, R108, 0x3, R109 ;  /* 0x000000036c0f7819 */ /* 0x001fc6000001026d */
[----:B------:R-:W-:Y:S01]  /*23c0*/  IMAD.IADD R7, R103, 0x1, R21 ;  /* 0x0000000167077824 */ /* 0x000fe200078e0215 */
[----:B------:R-:W-:Y:S01]  /*23d0*/  LEA R6, P4, R20, R110, 0x2 ;  /* 0x0000006e14067211 */ /* 0x000fe200078810ff */
[----:B------:R-:W-:-:S03]  /*23e0*/  IMAD.SHL.U32 R14, R108, 0x8, RZ ;  /* 0x000000086c0e7824 */ /* 0x000fc600078e00ff */
[----:B------:R-:W-:Y:S01]  /*23f0*/  LEA.HI.X R7, R20, R111, R7, 0x2, P4 ;  /* 0x0000006f14077211 */ /* 0x000fe200020f1407 */
[----:B------:R-:W-:Y:S01]  /*2400*/  IMAD.WIDE.U32 R20, R100, R108, R14 ;  /* 0x0000006c64147225 */ /* 0x000fe200078e000e */
[----:B--2---:R-:W-:-:S05]  /*2410*/  LOP3.LUT R11, R5, 0xffffe000, RZ, 0xc0, !PT ;  /* 0xffffe000050b7812 */ /* 0x004fca00078ec0ff */
[----:B------:R-:W-:-:S04]  /*2420*/  FMUL R11, R11, R88 ;  /* 0x000000580b0b7220 */ /* 0x000fc80000400000 */
[----:B------:R-:W-:Y:S01]  /*2430*/  FFMA R107, R24, R19, R11 ;  /* 0x00000013186b7223 */ /* 0x000fe2000000000b */
[----:B------:R-:W-:Y:S02]  /*2440*/  LEA.HI.X R11, R102, UR5, R113, 0x2, P3 ;  /* 0x00000005660b7c11 */ /* 0x000fe400098f1471 */
[----:B------:R-:W-:Y:S02]  /*2450*/  ISETP.GT.AND P3, PT, R3, RZ, P1 ;  /* 0x000000ff0300720c */ /* 0x000fe40000f64270 */
[----:B------:R-:W-:-:S05]  /*2460*/  F2FP.TF32.F32.PACK_B R107, R107 ;  /* 0x0000006bff6b723e */ /* 0x000fca00024050ff */
[----:B------:R0:W-:Y:S06]  /*2470*/  @P2 STG.E desc[UR36][R10.64], R107 ;  /* 0x0000006b0a002986 */ /* 0x0001ec000c101924 */
[----:B------:R-:W-:Y:S05]  /*2480*/  @!P3 BRA `(.L_x_31) ;  /* 0x000000000004b947 */ /* 0x000fea0003800000 */
[----:B------:R1:W5:Y:S02]  /*2490*/  LDG.E.LTC128B R5, desc[UR36][R6.64+0x4] ;  /* 0x0000042406057981 */ /* 0x000364000c1e1920 */
.L_x_31:
[----:B------:R-:W-:Y:S05]  /*24a0*/  BSYNC B1 ;  /* 0x0000000000017941 */ /* 0x000fea0003800000 */
.L_x_30:
[----:B-----5:R-:W-:Y:S01]  /*24b0*/  LOP3.LUT R15, R5, 0xffffe000, RZ, 0xc0, !PT ;  /* 0xffffe000050f7812 */ /* 0x020fe200078ec0ff */
[----:B------:R-:W-:Y:S01]  /*24c0*/  IMAD.IADD R101, R101, 0x1, R21 ;  /* 0x0000000165657824 */ /* 0x000fe200078e0215 */
[----:B------:R-:W-:Y:S01]  /*24d0*/  IADD3 R104, P2, R104, R20, RZ ;  /* 0x0000001468687210 */ /* 0x000fe20007f5e0ff */
[----:B------:R-:W-:Y:S01]  /*24e0*/  IMAD.MOV.U32 R24, RZ, RZ, R5 ;  /* 0x000000ffff187224 */ /* 0x000fe200078e0005 */
[----:B------:R-:W-:Y:S01]  /*24f0*/  ISETP.GT.AND P0, PT, R3, 0x8, P0 ;  /* 0x000000080300780c */ /* 0x000fe20000704270 */
[----:B------:R-:W-:Y:S02]  /*2500*/  FMUL R12, R15, R88 ;  /* 0x000000580f0c7220 */ /* 0x000fe40000400000 */
[----:B------:R-:W-:Y:S01]  /*2510*/  IMAD.X R13, R101, 0x1, R13, P2 ;  /* 0x00000001650d7824 */ /* 0x000fe200010e060d */
[----:B------:R-:W-:Y:S01]  /*2520*/  LEA R14, P2, R104, R110, 0x2 ;  /* 0x0000006e680e7211 */ /* 0x000fe200078410ff */
[----:B------:R-:W-:-:S03]  /*2530*/  FFMA R25, R25, R19, R12 ;  /* 0x0000001319197223 */ /* 0x000fc6000000000c */
[----:B------:R-:W-:Y:S02]  /*2540*/  LEA.HI.X R15, R104, R111, R13, 0x2, P2 ;  /* 0x0000006f680f7211 */ /* 0x000fe400010f140d */
[----:B------:R-:W-:-:S05]  /*2550*/  F2FP.TF32.F32.PACK_B R25, R25 ;  /* 0x00000019ff19723e */ /* 0x000fca00024050ff */
[----:B------:R2:W-:Y:S04]  /*2560*/  @P3 STG.E desc[UR36][R10.64+0x4], R25 ;  /* 0x000004190a003986 */ /* 0x0005e8000c101924 */
[----:B------:R-:W3:Y:S01]  /*2570*/  @P0 LDG.E.LTC128B R24, desc[UR36][R14.64] ;  /* 0x000000240e180981 */ /* 0x000ee2000c1e1920 */
[----:B------:R-:W-:Y:S01]  /*2580*/  IADD3 R20, P2, R8, R20, RZ ;  /* 0x0000001408147210 */ /* 0x000fe20007f5e0ff */
[----:B------:R-:W-:Y:S01]  /*2590*/  BSSY B1, `(.L_x_32) ;  /* 0x0000011000017945 */ /* 0x000fe20003800000 */
[----:B------:R-:W-:-:S03]  /*25a0*/  ISETP.GT.AND P1, PT, R3, 0x8, P1 ;  /* 0x000000080300780c */ /* 0x000fc60000f24270 */
[----:B------:R-:W-:Y:S01]  /*25b0*/  IMAD.X R21, R9, 0x1, R101, P2 ;  /* 0x0000000109157824 */ /* 0x000fe200010e0665 */
[C---:B------:R-:W-:Y:S02]  /*25c0*/  SHF.L.U64.HI R9, R92.reuse, 0x2, R91 ;  /* 0x000000025c097819 */ /* 0x040fe4000001025b */
[----:B------:R-:W-:Y:S01]  /*25d0*/  LEA R12, P2, R92, R10, 0x2 ;  /* 0x0000000a5c0c7211 */ /* 0x000fe200078410ff */
[----:B------:R-:W-:-:S04]  /*25e0*/  IMAD.WIDE.U32 R20, R99, R106, R20 ;  /* 0x0000006a63147225 */ /* 0x000fc800078e0014 */
[----:B------:R-:W-:Y:S01]  /*25f0*/  IMAD.X R13, R9, 0x1, R11, P2 ;  /* 0x00000001090d7824 */ /* 0x000fe200010e060b */
[----:B------:R-:W-:Y:S02]  /*2600*/  LEA R8, P3, R20, R110, 0x2 ;  /* 0x0000006e14087211 */ /* 0x000fe400078610ff */
[----:B---3--:R-:W-:-:S05]  /*2610*/  LOP3.LUT R5, R24, 0xffffe000, RZ, 0xc0, !PT ;  /* 0xffffe00018057812 */ /* 0x008fca00078ec0ff */
[----:B------:R-:W-:-:S04]  /*2620*/  FMUL R5, R5, R88 ;  /* 0x0000005805057220 */ /* 0x000fc80000400000 */
[----:B------:R-:W-:Y:S01]  /*2630*/  FFMA R99, R26, R19, R5 ;  /* 0x000000131a637223 */ /* 0x000fe20000000005 */
[----:B------:R-:W-:-:S04]  /*2640*/  IMAD.IADD R5, R103, 0x1, R21 ;  /* 0x0000000167057824 */ /* 0x000fc800078e0215 */
[----:B------:R-:W-:Y:S02]  /*2650*/  F2FP.TF32.F32.PACK_B R99, R99 ;  /* 0x00000063ff63723e */ /* 0x000fe400024050ff */
[----:B------:R-:W-:-:S03]  /*2660*/  LEA.HI.X R9, R20, R111, R5, 0x2, P3 ;  /* 0x0000006f14097211 */ /* 0x000fc600018f1405 */
[----:B------:R2:W-:Y:S01]  /*2670*/  @P0 STG.E desc[UR36][R12.64], R99 ;  /* 0x000000630c000986 */ /* 0x0005e2000c101924 */
[----:B------:R-:W-:Y:S05]  /*2680*/  @!P1 BRA `(.L_x_33) ;  /* 0x0000000000049947 */ /* 0x000fea0003800000 */
[----:B------:R3:W5:Y:S02]  /*2690*/  LDG.E.LTC128B R24, desc[UR36][R8.64+0x4] ;  /* 0x0000042408187981 */ /* 0x000764000c1e1920 */
.L_x_33:
[----:B------:R-:W-:Y:S05]  /*26a0*/  BSYNC B1 ;  /* 0x0000000000017941 */ /* 0x000fea0003800000 */
.L_x_32:
[----:B-----5:R-:W-:Y:S01]  /*26b0*/  LOP3.LUT R5, R24, 0xffffe000, RZ, 0xc0, !PT ;  /* 0xffffe00018057812 */ /* 0x020fe200078ec0ff */
[----:B------:R-:W-:Y:S01]  /*26c0*/  BSSY B1, `(.L_x_34) ;  /* 0x0000009000017945 */ /* 0x000fe20003800000 */
[----:B------:R-:W-:-:S03]  /*26d0*/  ISETP.GT.AND P0, PT, R4, 0x8, PT ;  /* 0x000000080400780c */ /* 0x000fc60003f04270 */
[----:B------:R-:W-:Y:S01]  /*26e0*/  FMUL R14, R5, R88 ;  /* 0x00000058050e7220 */ /* 0x000fe20000400000 */
[----:B------:R-:W-:-:S03]  /*26f0*/  ISETP.GT.AND P2, PT, R3, RZ, P0 ;  /* 0x000000ff0300720c */ /* 0x000fc60000744270 */
[----:B------:R-:W-:-:S05]  /*2700*/  FFMA R27, R27, R19, R14 ;  /* 0x000000131b1b7223 */ /* 0x000fca000000000e */
[----:B------:R-:W-:-:S05]  /*2710*/  F2FP.TF32.F32.PACK_B R27, R27 ;  /* 0x0000001bff1b723e */ /* 0x000fca00024050ff */
[----:B------:R4:W-:Y:S01]  /*2720*/  @P1 STG.E desc[UR36][R12.64+0x4], R27 ;  /* 0x0000041b0c001986 */ /* 0x0009e2000c101924 */
[----:B------:R-:W-:Y:S05]  /*2730*/  @!P2 BRA `(.L_x_35) ;  /* 0x000000000004a947 */ /* 0x000fea0003800000 */
[----:B------:R0:W5:Y:S02]  /*2740*/  LDG.E.LTC128B R24, desc[UR36][R6.64+0x20] ;  /* 0x0000202406187981 */ /* 0x000164000c1e1920 */
.L_x_35:
[----:B------:R-:W-:Y:S05]  /*2750*/  BSYNC B1 ;  /* 0x0000000000017941 */ /* 0x000fea0003800000 */
.L_x_34:
        /* <DEDUP_REMOVED lines=10> */
.L_x_37:
[----:B------:R-:W-:Y:S05]  /*2800*/  BSYNC B1 ;  /* 0x0000000000017941 */ /* 0x000fea0003800000 */
.L_x_36:
[----:B0----5:R-:W-:Y:S01]  /*2810*/  LOP3.LUT R5, R24, 0xffffe000, RZ, 0xc0, !PT ;  /* 0xffffe00018057812 */ /* 0x021fe200078ec0ff */
[----:B------:R-:W-:Y:S01]  /*2820*/  BSSY B1, `(.L_x_38) ;  /* 0x0000008000017945 */ /* 0x000fe20003800000 */
[----:B------:R-:W-:-:S03]  /*2830*/  ISETP.GT.AND P0, PT, R3, 0x8, P0 ;  /* 0x000000080300780c */ /* 0x000fc60000704270 */
[----:B------:R-:W-:-:S04]  /*2840*/  FMUL R14, R5, R88 ;  /* 0x00000058050e7220 */ /* 0x000fc80000400000 */
[----:B------:R-:W-:-:S05]  /*2850*/  FFMA R29, R29, R19, R14 ;  /* 0x000000131d1d7223 */ /* 0x000fca000000000e */
[----:B------:R-:W-:-:S05]  /*2860*/  F2FP.TF32.F32.PACK_B R29, R29 ;  /* 0x0000001dff1d723e */ /* 0x000fca00024050ff */
[----:B------:R0:W-:Y:S01]  /*2870*/  @P3 STG.E desc[UR36][R10.64+0x24], R29 ;  /* 0x0000241d0a003986 */ /* 0x0001e2000c101924 */
[----:B------:R-:W-:Y:S05]  /*2880*/  @!P0 BRA `(.L_x_39) ;  /* 0x0000000000048947 */ /* 0x000fea0003800000 */
[----:B------:R0:W5:Y:S02]  /*2890*/  LDG.E.LTC128B R24, desc[UR36][R8.64+0x20] ;  /* 0x0000202408187981 */ /* 0x000164000c1e1920 */
.L_x_39:
[----:B------:R-:W-:Y:S05]  /*28a0*/  BSYNC B1 ;  /* 0x0000000000017941 */ /* 0x000fea0003800000 */
.L_x_38:
[----:B-----5:R-:W-:Y:S01]  /*28b0*/  LOP3.LUT R5, R24, 0xffffe000, RZ, 0xc0, !PT ;  /* 0xffffe00018057812 */ /* 0x020fe200078ec0ff */
        /* <DEDUP_REMOVED lines=8> */
.L_x_41:
[----:B------:R-:W-:Y:S05]  /*2940*/  BSYNC B1 ;  /* 0x0000000000017941 */ /* 0x000fea0003800000 */
.L_x_40:
[----:B0----5:R-:W-:Y:S01]  /*2950*/  LOP3.LUT R5, R24, 0xffffe000, RZ, 0xc0, !PT ;  /* 0xffffe00018057812 */ /* 0x021fe200078ec0ff */
        /* <DEDUP_REMOVED lines=9> */
.L_x_43:
[----:B------:R-:W-:Y:S05]  /*29f0*/  BSYNC B1 ;  /* 0x0000000000017941 */ /* 0x000fea0003800000 */
.L_x_42:
        /* <DEDUP_REMOVED lines=10> */
.L_x_45:
[----:B------:R-:W-:Y:S05]  /*2aa0*/  BSYNC B1 ;  /* 0x0000000000017941 */ /* 0x000fea0003800000 */
.L_x_44:
        /* <DEDUP_REMOVED lines=9> */
.L_x_47:
[----:B------:R-:W-:Y:S05]  /*2b40*/  BSYNC B1 ;  /* 0x0000000000017941 */ /* 0x000fea0003800000 */
.L_x_46:
        /* <DEDUP_REMOVED lines=9> */
.L_x_49:
[----:B------:R-:W-:Y:S05]  /*2be0*/  BSYNC B1 ;  /* 0x0000000000017941 */ /* 0x000fea0003800000 */
.L_x_48:
        /* <DEDUP_REMOVED lines=10> */
.L_x_51:
[----:B------:R-:W-:Y:S05]  /*2c90*/  BSYNC B1 ;  /* 0x0000000000017941 */ /* 0x000fea0003800000 */
.L_x_50:
        /* <DEDUP_REMOVED lines=10> */
.L_x_53:
[----:B------:R-:W-:Y:S05]  /*2d40*/  BSYNC B1 ;  /* 0x0000000000017941 */ /* 0x000fea0003800000 */
.L_x_52:
        /* <DEDUP_REMOVED lines=9> */
.L_x_55:
[----:B------:R-:W-:Y:S05]  /*2de0*/  BSYNC B1 ;  /* 0x0000000000017941 */ /* 0x000fea0003800000 */
.L_x_54:
        /* <DEDUP_REMOVED lines=9> */
.L_x_57:
[----:B------:R-:W-:Y:S05]  /*2e80*/  BSYNC B1 ;  /* 0x0000000000017941 */ /* 0x000fea0003800000 */
.L_x_56:
        /* <DEDUP_REMOVED lines=10> */
.L_x_59:
[----:B------:R-:W-:Y:S05]  /*2f30*/  BSYNC B1 ;  /* 0x0000000000017941 */ /* 0x000fea0003800000 */
.L_x_58:
        /* <DEDUP_REMOVED lines=10> */
.L_x_61:
[----:B------:R-:W-:Y:S05]  /*2fe0*/  BSYNC B1 ;  /* 0x0000000000017941 */ /* 0x000fea0003800000 */
.L_x_60:
        /* <DEDUP_REMOVED lines=9> */
.L_x_63:
[----:B------:R-:W-:Y:S05]  /*3080*/  BSYNC B1 ;  /* 0x0000000000017941 */ /* 0x000fea0003800000 */
.L_x_62:
        /* <DEDUP_REMOVED lines=9> */
.L_x_65:
[----:B------:R-:W-:Y:S05]  /*3120*/  BSYNC B1 ;  /* 0x0000000000017941 */ /* 0x000fea0003800000 */
.L_x_64:
        /* <DEDUP_REMOVED lines=10> */
.L_x_67:
[----:B------:R-:W-:Y:S05]  /*31d0*/  BSYNC B1 ;  /* 0x0000000000017941 */ /* 0x000fea0003800000 */
.L_x_66:
        /* <DEDUP_REMOVED lines=10> */
.L_x_69:
[----:B------:R-:W-:Y:S05]  /*3280*/  BSYNC B1 ;  /* 0x0000000000017941 */ /* 0x000fea0003800000 */
.L_x_68:
        /* <DEDUP_REMOVED lines=9> */
.L_x_71:
[----:B------:R-:W-:Y:S05]  /*3320*/  BSYNC B1 ;  /* 0x0000000000017941 */ /* 0x000fea0003800000 */
.L_x_70:
        /* <DEDUP_REMOVED lines=9> */
.L_x_73:
[----:B------:R-:W-:Y:S05]  /*33c0*/  BSYNC B1 ;  /* 0x0000000000017941 */ /* 0x000fea0003800000 */
.L_x_72:
        /* <DEDUP_REMOVED lines=10> */
.L_x_75:
[----:B------:R-:W-:Y:S05]  /*3470*/  BSYNC B1 ;  /* 0x0000000000017941 */ /* 0x000fea0003800000 */
.L_x_74:
        /* <DEDUP_REMOVED lines=10> */
.L_x_77:
[----:B------:R-:W-:Y:S05]  /*3520*/  BSYNC B1 ;  /* 0x0000000000017941 */ /* 0x000fea0003800000 */
.L_x_76:
        /* <DEDUP_REMOVED lines=9> */
.L_x_79:
[----:B------:R-:W-:Y:S05]  /*35c0*/  BSYNC B1 ;  /* 0x0000000000017941 */ /* 0x000fea0003800000 */
.L_x_78:
        /* <DEDUP_REMOVED lines=9> */
.L_x_81:
[----:B------:R-:W-:Y:S05]  /*3660*/  BSYNC B1 ;  /* 0x0000000000017941 */ /* 0x000fea0003800000 */
.L_x_80:
        /* <DEDUP_REMOVED lines=10> */
.L_x_83:
[----:B------:R-:W-:Y:S05]  /*3710*/  BSYNC B1 ;  /* 0x0000000000017941 */ /* 0x000fea0003800000 */
.L_x_82:
        /* <DEDUP_REMOVED lines=10> */
.L_x_85:
[----:B------:R-:W-:Y:S05]  /*37c0*/  BSYNC B1 ;  /* 0x0000000000017941 */ /* 0x000fea0003800000 */
.L_x_84:
        /* <DEDUP_REMOVED lines=9> */
.L_x_87:
[----:B------:R-:W-:Y:S05]  /*3860*/  BSYNC B1 ;  /* 0x0000000000017941 */ /* 0x000fea0003800000 */
.L_x_86:
        /* <DEDUP_REMOVED lines=9> */
.L_x_89:
[----:B------:R-:W-:Y:S05]  /*3900*/  BSYNC B1 ;  /* 0x0000000000017941 */ /* 0x000fea0003800000 */
.L_x_88:
        /* <DEDUP_REMOVED lines=10> */
.L_x_91:
[----:B------:R-:W-:Y:S05]  /*39b0*/  BSYNC B1 ;  /* 0x0000000000017941 */ /* 0x000fea0003800000 */
.L_x_90:
        /* <DEDUP_REMOVED lines=10> */
.L_x_93:
[----:B------:R-:W-:Y:S05]  /*3a60*/  BSYNC B1 ;  /* 0x0000000000017941 */ /* 0x000fea0003800000 */
.L_x_92:
        /* <DEDUP_REMOVED lines=9> */
.L_x_95:
[----:B------:R-:W-:Y:S05]  /*3b00*/  BSYNC B1 ;  /* 0x0000000000017941 */ /* 0x000fea0003800000 */
.L_x_94:
        /* <DEDUP_REMOVED lines=9> */
.L_x_97:
[----:B------:R-:W-:Y:S05]  /*3ba0*/  BSYNC B1 ;  /* 0x0000000000017941 */ /* 0x000fea0003800000 */
.L_x_96:
        /* <DEDUP_REMOVED lines=10> */
.L_x_99:
[----:B------:R-:W-:Y:S05]  /*3c50*/  BSYNC B1 ;  /* 0x0000000000017941 */ /* 0x000fea0003800000 */
.L_x_98:
        /* <DEDUP_REMOVED lines=10> */
.L_x_101:
[----:B------:R-:W-:Y:S05]  /*3d00*/  BSYNC B1 ;  /* 0x0000000000017941 */ /* 0x000fea0003800000 */
.L_x_100:
        /* <DEDUP_REMOVED lines=9> */
.L_x_103:
[----:B------:R-:W-:Y:S05]  /*3da0*/  BSYNC B1 ;  /* 0x0000000000017941 */ /* 0x000fea0003800000 */
.L_x_102:
        /* <DEDUP_REMOVED lines=9> */
.L_x_105:
[----:B------:R-:W-:Y:S05]  /*3e40*/  BSYNC B1 ;  /* 0x0000000000017941 */ /* 0x000fea0003800000 */
.L_x_104:
        /* <DEDUP_REMOVED lines=10> */
.L_x_107:
[----:B------:R-:W-:Y:S05]  /*3ef0*/  BSYNC B1 ;  /* 0x0000000000017941 */ /* 0x000fea0003800000 */
.L_x_106:
        /* <DEDUP_REMOVED lines=10> */
.L_x_109:
[----:B------:R-:W-:Y:S05]  /*3fa0*/  BSYNC B1 ;  /* 0x0000000000017941 */ /* 0x000fea0003800000 */
.L_x_108:
        /* <DEDUP_REMOVED lines=9> */
.L_x_111:
[----:B------:R-:W-:Y:S05]  /*4040*/  BSYNC B1 ;  /* 0x0000000000017941 */ /* 0x000fea0003800000 */
.L_x_110:
        /* <DEDUP_REMOVED lines=9> */
.L_x_113:
[----:B------:R-:W-:Y:S05]  /*40e0*/  BSYNC B1 ;  /* 0x0000000000017941 */ /* 0x000fea0003800000 */
.L_x_112:
        /* <DEDUP_REMOVED lines=10> */
.L_x_115:
[----:B------:R-:W-:Y:S05]  /*4190*/  BSYNC B1 ;  /* 0x0000000000017941 */ /* 0x000fea0003800000 */
.L_x_114:
        /* <DEDUP_REMOVED lines=10> */
.L_x_117:
[----:B------:R-:W-:Y:S05]  /*4240*/  BSYNC B1 ;  /* 0x0000000000017941 */ /* 0x000fea0003800000 */
.L_x_116:
        /* <DEDUP_REMOVED lines=9> */
.L_x_119:
[----:B------:R-:W-:Y:S05]  /*42e0*/  BSYNC B1 ;  /* 0x0000000000017941 */ /* 0x000fea0003800000 */
.L_x_118:
        /* <DEDUP_REMOVED lines=9> */
.L_x_121:
[----:B------:R-:W-:Y:S05]  /*4380*/  BSYNC B1 ;  /* 0x0000000000017941 */ /* 0x000fea0003800000 */
.L_x_120:
        /* <DEDUP_REMOVED lines=10> */
.L_x_123:
[----:B------:R-:W-:Y:S05]  /*4430*/  BSYNC B1 ;  /* 0x0000000000017941 */ /* 0x000fea0003800000 */
.L_x_122:
        /* <DEDUP_REMOVED lines=10> */
.L_x_125:
[----:B------:R-:W-:Y:S05]  /*44e0*/  BSYNC B1 ;  /* 0x0000000000017941 */ /* 0x000fea0003800000 */
.L_x_124:
        /* <DEDUP_REMOVED lines=9> */
.L_x_127:
[----:B------:R-:W-:Y:S05]  /*4580*/  BSYNC B1 ;  /* 0x0000000000017941 */ /* 0x000fea0003800000 */
.L_x_126:
        /* <DEDUP_REMOVED lines=9> */
.L_x_129:
[----:B------:R-:W-:Y:S05]  /*4620*/  BSYNC B1 ;  /* 0x0000000000017941 */ /* 0x000fea0003800000 */
.L_x_128:
        /* <DEDUP_REMOVED lines=10> */
.L_x_131:
[----:B------:R-:W-:Y:S05]  /*46d0*/  BSYNC B1 ;  /* 0x0000000000017941 */ /* 0x000fea0003800000 */
.L_x_130:
        /* <DEDUP_REMOVED lines=10> */
.L_x_133:
[----:B------:R-:W-:Y:S05]  /*4780*/  BSYNC B1 ;  /* 0x0000000000017941 */ /* 0x000fea0003800000 */
.L_x_132:
        /* <DEDUP_REMOVED lines=9> */
.L_x_135:
[----:B------:R-:W-:Y:S05]  /*4820*/  BSYNC B1 ;  /* 0x0000000000017941 */ /* 0x000fea0003800000 */
.L_x_134:
        /* <DEDUP_REMOVED lines=9> */
.L_x_137:
[----:B------:R-:W-:Y:S05]  /*48c0*/  BSYNC B1 ;  /* 0x0000000000017941 */ /* 0x000fea0003800000 */
.L_x_136:
        /* <DEDUP_REMOVED lines=10> */
.L_x_139:
[----:B------:R-:W-:Y:S05]  /*4970*/  BSYNC B1 ;  /* 0x0000000000017941 */ /* 0x000fea0003800000 */
.L_x_138:
        /* <DEDUP_REMOVED lines=10> */
.L_x_141:
[----:B------:R-:W-:Y:S05]  /*4a20*/  BSYNC B1 ;  /* 0x0000000000017941 */ /* 0x000fea0003800000 */
.L_x_140:
        /* <DEDUP_REMOVED lines=9> */
.L_x_143:
[----:B------:R-:W-:Y:S05]  /*4ac0*/  BSYNC B1 ;  /* 0x0000000000017941 */ /* 0x000fea0003800000 */
.L_x_142:
        /* <DEDUP_REMOVED lines=9> */
.L_x_145:
[----:B------:R-:W-:Y:S05]  /*4b60*/  BSYNC B1 ;  /* 0x0000000000017941 */ /* 0x000fea0003800000 */
.L_x_144:
        /* <DEDUP_REMOVED lines=10> */
.L_x_147:
[----:B------:R-:W-:Y:S05]  /*4c10*/  BSYNC B1 ;  /* 0x0000000000017941 */ /* 0x000fea0003800000 */
.L_x_146:
[----:B-----5:R-:W-:Y:S01]  /*4c20*/  LOP3.LUT R5, R24, 0xffffe000, RZ, 0xc0, !PT ;  /* 0xffffe00018057812 */ /* 0x020fe200078ec0ff */
[----:B------:R-:W-:Y:S01]  /*4c30*/  BSSY B1, `(.L_x_148) ;  /* 0x000000b000017945 */ /* 0x000fe20003800000 */
[----:B------:R-:W-:Y:S01]  /*4c40*/  ISETP.GT.AND P1, PT, R4, 0x79, PT ;  /* 0x000000790400780c */ /* 0x000fe20003f24270 */
[----:B------:R-:W-:Y:S02]  /*4c50*/  @P2 IMAD.MOV.U32 R4, RZ, RZ, R10 ;  /* 0x000000ffff042224 */ /* 0x000fe400078e000a */
[----:B------:R-:W-:Y:S01]  /*4c60*/  FMUL R5, R5, R88 ;  /* 0x0000005805057220 */ /* 0x000fe20000400000 */
[----:B------:R-:W-:-:S03]  /*4c70*/  ISETP.GT.AND P3, PT, R3, RZ, P1 ;  /* 0x000000ff0300720c */ /* 0x000fc60000f64270 */
[----:B------:R-:W-:Y:S01]  /*4c80*/  FFMA R15, R84, R19, R5 ;  /* 0x00000013540f7223 */ /* 0x000fe20000000005 */
[----:B------:R-:W-:-:S04]  /*4c90*/  @P2 IMAD.MOV.U32 R5, RZ, RZ, R11 ;  /* 0x000000ffff052224 */ /* 0x000fc800078e000b */
[----:B------:R-:W-:-:S05]  /*4ca0*/  F2FP.TF32.F32.PACK_B R15, R15 ;  /* 0x0000000fff0f723e */ /* 0x000fca00024050ff */
[----:B------:R0:W-:Y:S01]  /*4cb0*/  @P2 STG.E desc[UR36][R4.64+0x1e0], R15 ;  /* 0x0001e00f04002986 */ /* 0x0001e2000c101924 */
[----:B------:R-:W-:Y:S05]  /*4cc0*/  @!P3 BRA `(.L_x_149) ;  /* 0x000000000004b947 */ /* 0x000fea0003800000 */
[----:B------:R0:W5:Y:S02]  /*4cd0*/  LDG.E.LTC128B R24, desc[UR36][R6.64+0x1e4] ;  /* 0x0001e42406187981 */ /* 0x000164000c1e1920 */
.L_x_149:
[----:B------:R-:W-:Y:S05]  /*4ce0*/  BSYNC B1 ;  /* 0x0000000000017941 */ /* 0x000fea0003800000 */
.L_x_148:
        /* <DEDUP_REMOVED lines=9> */
.L_x_151:
[----:B------:R-:W-:Y:S05]  /*4d80*/  BSYNC B1 ;  /* 0x0000000000017941 */ /* 0x000fea0003800000 */
.L_x_150:
[----:B-----5:R-:W-:Y:S01]  /*4d90*/  LOP3.LUT R5, R24, 0xffffe000, RZ, 0xc0, !PT ;  /* 0xffffe00018057812 */ /* 0x020fe200078ec0ff */
[----:B------:R-:W-:Y:S01]  /*4da0*/  @P0 IMAD.MOV.U32 R4, RZ, RZ, R12 ;  /* 0x000000ffff040224 */ /* 0x000fe200078e000c */
[----:B------:R-:W-:Y:S01]  /*4db0*/  ISETP.GT.AND P1, PT, R3, 0x8, P1 ;  /* 0x000000080300780c */ /* 0x000fe20000f24270 */
[----:B------:R-:W-:Y:S02]  /*4dc0*/  BSSY B1, `(.L_x_152) ;  /* 0x0000008000017945 */ /* 0x000fe40003800000 */
[----:B------:R-:W-:-:S04]  /*4dd0*/  FMUL R5, R5, R88 ;  /* 0x0000005805057220 */ /* 0x000fc80000400000 */
[----:B-1----:R-:W-:Y:S01]  /*4de0*/  FFMA R7, R86, R19, R5 ;  /* 0x0000001356077223 */ /* 0x002fe20000000005 */
[----:B------:R-:W-:-:S04]  /*4df0*/  @P0 IMAD.MOV.U32 R5, RZ, RZ, R13 ;  /* 0x000000ffff050224 */ /* 0x000fc800078e000d */
[----:B------:R-:W-:-:S05]  /*4e00*/  F2FP.TF32.F32.PACK_B R7, R7 ;  /* 0x00000007ff07723e */ /* 0x000fca00024050ff */
[----:B------:R1:W-:Y:S01]  /*4e10*/  @P0 STG.E desc[UR36][R4.64+0x1e0], R7 ;  /* 0x0001e00704000986 */ /* 0x0003e2000c101924 */
[----:B------:R-:W-:Y:S05]  /*4e20*/  @!P1 BRA `(.L_x_153) ;  /* 0x0000000000049947 */ /* 0x000fea0003800000 */
[----:B------:R0:W5:Y:S02]  /*4e30*/  LDG.E.LTC128B R24, desc[UR36][R8.64+0x1e4] ;  /* 0x0001e42408187981 */ /* 0x000164000c1e1920 */
.L_x_153:
[----:B------:R-:W-:Y:S05]  /*4e40*/  BSYNC B1 ;  /* 0x0000000000017941 */ /* 0x000fea0003800000 */
.L_x_152:
[----:B------:R-:W-:Y:S05]  /*4e50*/  @!P1 BRA `(.L_x_154) ;  /* 0x0000001000e89947 */ /* 0x000fea0003800000 */
[----:B-----5:R-:W-:-:S05]  /*4e60*/  LOP3.LUT R3, R24, 0xffffe000, RZ, 0xc0, !PT ;  /* 0xffffe00018037812 */ /* 0x020fca00078ec0ff */
[----:B-1----:R-:W-:-:S04]  /*4e70*/  FMUL R4, R3, R88 ;  /* 0x0000005803047220 */ /* 0x002fc80000400000 */
[----:B------:R-:W-:-:S05]  /*4e80*/  FFMA R87, R87, R19, R4 ;  /* 0x0000001357577223 */ /* 0x000fca0000000004 */
[----:B------:R-:W-:-:S05]  /*4e90*/  F2FP.TF32.F32.PACK_B R87, R87 ;  /* 0x00000057ff57723e */ /* 0x000fca00024050ff */
[----:B------:R1:W-:Y:S01]  /*4ea0*/  STG.E desc[UR36][R12.64+0x1e4], R87 ;  /* 0x0001e4570c007986 */ /* 0x0003e2000c101924 */
[----:B------:R-:W-:Y:S05]  /*4eb0*/  BRA `(.L_x_154) ;  /* 0x0000001000d07947 */ /* 0x000fea0003800000 */
.L_x_29:
[----:B------:R-:W-:Y:S01]  /*4ec0*/  ISETP.GT.AND P4, PT, R4, 0x1, PT ;  /* 0x000000010400780c */ /* 0x000fe20003f84270 */
[----:B------:R-:W-:Y:S01]  /*4ed0*/  ULDC.64 UR4, c[0x0][0x5c0] ;  /* 0x0001700000047ab9 */ /* 0x000fe20000000a00 */
[-C--:B------:R-:W-:Y:S01]  /*4ee0*/  FMUL R5, R24, R19.reuse ;  /* 0x0000001318057220 */ /* 0x080fe20000400000 */
[----:B------:R-:W-:Y:S01]  /*4ef0*/  LEA R6, P3, R102, UR4, 0x2 ;  /* 0x0000000466067c11 */ /* 0x000fe2000f8610ff */
[-C--:B------:R-:W-:Y:S01]  /*4f00*/  FMUL R25, R25, R19.reuse ;  /* 0x0000001319197220 */ /* 0x080fe20000400000 */
[----:B------:R-:W-:Y:S01]  /*4f10*/  ISETP.GT.AND P1, PT, R3, RZ, P4 ;  /* 0x000000ff0300720c */ /* 0x000fe20002724270 */
[-C--:B------:R-:W-:Y:S01]  /*4f20*/  FMUL R11, R26, R19.reuse ;  /* 0x000000131a0b7220 */ /* 0x080fe20000400000 */
[----:B------:R-:W-:Y:S01]  /*4f30*/  LEA.HI.X R7, R102, UR5, R113, 0x2, P3 ;  /* 0x0000000566077c11 */ /* 0x000fe200098f1471 */
[----:B------:R-:W-:Y:S01]  /*4f40*/  FMUL R27, R27, R19 ;  /* 0x000000131b1b7220 */ /* 0x000fe20000400000 */
[----:B------:R-:W-:Y:S01]  /*4f50*/  F2FP.TF32.F32.PACK_B R5, R5 ;  /* 0x00000005ff05723e */ /* 0x000fe200024050ff */
[----:B------:R-:W-:Y:S01]  /*4f60*/  FMUL R29, R29, R19 ;  /* 0x000000131d1d7220 */ /* 0x000fe20000400000 */
[----:B------:R-:W-:Y:S01]  /*4f70*/  F2FP.TF32.F32.PACK_B R25, R25 ;  /* 0x00000019ff19723e */ /* 0x000fe200024050ff */
[-C--:B------:R-:W-:Y:S01]  /*4f80*/  FMUL R31, R31, R19.reuse ;  /* 0x000000131f1f7220 */ /* 0x080fe20000400000 */
[C---:B------:R-:W-:Y:S01]  /*4f90*/  SHF.L.U64.HI R9, R92.reuse, 0x2, R91 ;  /* 0x000000025c097819 */ /* 0x040fe2000001025b */
[----:B------:R0:W-:Y:S01]  /*4fa0*/  @P2 STG.E desc[UR36][R6.64], R5 ;  /* 0x0000000506002986 */ /* 0x0001e2000c101924 */
[----:B------:R-:W-:Y:S01]  /*4fb0*/  LEA R8, P3, R92, R6, 0x2 ;  /* 0x000000065c087211 */ /* 0x000fe200078610ff */
[-C--:B------:R-:W-:Y:S01]  /*4fc0*/  FMUL R13, R32, R19.reuse ;  /* 0x00000013200d7220 */ /* 0x080fe20000400000 */
[C---:B------:R-:W-:Y:S01]  /*4fd0*/  ISETP.GT.AND P2, PT, R4.reuse, 0x8, PT ;  /* 0x000000080400780c */ /* 0x040fe20003f44270 */
[----:B------:R-:W-:Y:S01]  /*4fe0*/  @P1 STG.E desc[UR36][R6.64+0x4], R25 ;  /* 0x0000041906001986 */ /* 0x000fe2000c101924 */
[----:B------:R-:W-:Y:S01]  /*4ff0*/  ISETP.GT.AND P1, PT, R4, 0x9, PT ;  /* 0x000000090400780c */ /* 0x000fe20003f24270 */
[----:B------:R-:W-:Y:S01]  /*5000*/  IMAD.X R9, R9, 0x1, R7, P3 ;  /* 0x0000000109097824 */ /* 0x000fe200018e0607 */
[----:B------:R-:W-:Y:S01]  /*5010*/  ISETP.GT.AND P0, PT, R3, 0x8, P0 ;  /* 0x000000080300780c */ /* 0x000fe20000704270 */
[-C--:B------:R-:W-:Y:S01]  /*5020*/  FMUL R33, R33, R19.reuse ;  /* 0x0000001321217220 */ /* 0x080fe20000400000 */
[----:B------:R-:W-:Y:S01]  /*5030*/  ISETP.GT.AND P4, PT, R3, 0x8, P4 ;  /* 0x000000080300780c */ /* 0x000fe20002784270 */
[-C--:B------:R-:W-:Y:S01]  /*5040*/  FMUL R35, R35, R19.reuse ;  /* 0x0000001323237220 */ /* 0x080fe20000400000 */
[C---:B------:R-:W-:Y:S01]  /*5050*/  ISETP.GT.AND P5, PT, R3.reuse, RZ, P2 ;  /* 0x000000ff0300720c */ /* 0x040fe200017a4270 */
[-C--:B0-----:R-:W-:Y:S01]  /*5060*/  FMUL R5, R28, R19.reuse ;  /* 0x000000131c057220 */ /* 0x081fe20000400000 */
[----:B------:R-:W-:Y:S01]  /*5070*/  ISETP.GT.AND P3, PT, R3, RZ, P1 ;  /* 0x000000ff0300720c */ /* 0x000fe20000f64270 */
[----:B------:R-:W-:Y:S01]  /*5080*/  FMUL R37, R37, R19 ;  /* 0x0000001325257220 */ /* 0x000fe20000400000 */
[----:B------:R-:W-:Y:S01]  /*5090*/  F2FP.TF32.F32.PACK_B R11, R11 ;  /* 0x0000000bff0b723e */ /* 0x000fe200024050ff */
[----:B------:R-:W-:Y:S01]  /*50a0*/  FMUL R39, R39, R19 ;  /* 0x0000001327277220 */ /* 0x000fe20000400000 */
[----:B------:R-:W-:Y:S01]  /*50b0*/  F2FP.TF32.F32.PACK_B R27, R27 ;  /* 0x0000001bff1b723e */ /* 0x000fe200024050ff */
[----:B------:R-:W-:Y:S01]  /*50c0*/  FMUL R41, R41, R19 ;  /* 0x0000001329297220 */ /* 0x000fe20000400000 */
[----:B------:R-:W-:Y:S01]  /*50d0*/  F2FP.TF32.F32.PACK_B R5, R5 ;  /* 0x00000005ff05723e */ /* 0x000fe200024050ff */
[----:B------:R0:W-:Y:S01]  /*50e0*/  @P0 STG.E desc[UR36][R8.64], R11 ;  /* 0x0000000b08000986 */ /* 0x0001e2000c101924 */
[----:B------:R-:W-:Y:S01]  /*50f0*/  F2FP.TF32.F32.PACK_B R29, R29 ;  /* 0x0000001dff1d723e */ /* 0x000fe200024050ff */
[-C--:B------:R-:W-:Y:S01]  /*5100*/  FMUL R43, R43, R19.reuse ;  /* 0x000000132b2b7220 */ /* 0x080fe20000400000 */
[C---:B------:R-:W-:Y:S01]  /*5110*/  ISETP.GT.AND P0, PT, R4.reuse, 0x10, PT ;  /* 0x000000100400780c */ /* 0x040fe20003f04270 */
[----:B------:R-:W-:Y:S01]  /*5120*/  @P4 STG.E desc[UR36][R8.64+0x4], R27 ;  /* 0x0000041b08004986 */ /* 0x000fe2000c101924 */
[----:B------:R-:W-:Y:S01]  /*5130*/  ISETP.GT.AND P2, PT, R3, 0x8, P2 ;  /* 0x000000080300780c */ /* 0x000fe20001744270 */
[-C--:B------:R-:W-:Y:S01]  /*5140*/  FMUL R45, R45, R19.reuse ;  /* 0x000000132d2d7220 */ /* 0x080fe20000400000 */
[C---:B------:R-:W-:Y:S01]  /*5150*/  ISETP.GT.AND P1, PT, R3.reuse, 0x8, P1 ;  /* 0x000000080300780c */ /* 0x040fe20000f24270 */
[----:B------:R1:W-:Y:S01]  /*5160*/  @P5 STG.E desc[UR36][R6.64+0x20], R5 ;  /* 0x0000200506005986 */ /* 0x0003e2000c101924 */
[----:B------:R-:W-:Y:S01]  /*5170*/  ISETP.GT.AND P5, PT, R3, RZ, P0 ;  /* 0x000000ff0300720c */ /* 0x000fe200007a4270 */
[----:B------:R-:W-:Y:S01]  /*5180*/  FMUL R47, R47, R19 ;  /* 0x000000132f2f7220 */ /* 0x000fe20000400000 */
[----:B------:R-:W-:Y:S01]  /*5190*/  F2FP.TF32.F32.PACK_B R31, R31 ;  /* 0x0000001fff1f723e */ /* 0x000fe200024050ff */
[----:B------:R-:W-:Y:S01]  /*51a0*/  @P3 STG.E desc[UR36][R6.64+0x24], R29 ;  /* 0x0000241d06003986 */ /* 0x000fe2000c101924 */
[----:B------:R-:W-:Y:S01]  /*51b0*/  ISETP.GT.AND P3, PT, R4, 0x11, PT ;  /* 0x000000110400780c */ /* 0x000fe20003f64270 */
[----:B0-----:R-:W-:Y:S01]  /*51c0*/  FMUL R11, R30, R19 ;  /* 0x000000131e0b7220 */ /* 0x001fe20000400000 */
[----:B------:R-:W-:Y:S01]  /*51d0*/  F2FP.TF32.F32.PACK_B R13, R13 ;  /* 0x0000000dff0d723e */ /* 0x000fe200024050ff */
[-C--:B------:R-:W-:Y:S01]  /*51e0*/  FMUL R49, R49, R19.reuse ;  /* 0x0000001331317220 */ /* 0x080fe20000400000 */
[----:B------:R-:W-:Y:S01]  /*51f0*/  ISETP.GT.AND P4, PT, R3, RZ, P3 ;  /* 0x000000ff0300720c */ /* 0x000fe20001f84270 */
[----:B------:R-:W-:Y:S01]  /*5200*/  FMUL R51, R51, R19 ;  /* 0x0000001333337220 */ /* 0x000fe20000400000 */
[----:B------:R-:W-:Y:S01]  /*5210*/  F2FP.TF32.F32.PACK_B R11, R11 ;  /* 0x0000000bff0b723e */ /* 0x000fe200024050ff */
[----:B-1----:R-:W-:Y:S01]  /*5220*/  FMUL R5, R34, R19 ;  /* 0x0000001322057220 */ /* 0x002fe20000400000 */
[----:B------:R-:W-:Y:S01]  /*5230*/  F2FP.TF32.F32.PACK_B R33, R33 ;  /* 0x00000021ff21723e */ /* 0x000fe200024050ff */
[-C--:B------:R-:W-:Y:S01]  /*5240*/  FMUL R53, R53, R19.reuse ;  /* 0x0000001335357220 */ /* 0x080fe20000400000 */
[----:B------:R-:W-:Y:S01]  /*5250*/  ISETP.GT.AND P0, PT, R3, 0x8, P0 ;  /* 0x000000080300780c */ /* 0x000fe20000704270 */
[----:B------:R0:W-:Y:S01]  /*5260*/  @P2 STG.E desc[UR36][R8.64+0x20], R11 ;  /* 0x0000200b08002986 */ /* 0x0001e2000c101924 */
[C---:B------:R-:W-:Y:S01]  /*5270*/  ISETP.GT.AND P2, PT, R4.reuse, 0x19, PT ;  /* 0x000000190400780c */ /* 0x040fe20003f44270 */
[----:B------:R-:W-:Y:S01]  /*5280*/  FMUL R55, R55, R19 ;  /* 0x0000001337377220 */ /* 0x000fe20000400000 */
[----:B------:R-:W-:Y:S01]  /*5290*/  F2FP.TF32.F32.PACK_B R5, R5 ;  /* 0x00000005ff05723e */ /* 0x000fe200024050ff */
[----:B------:R-:W-:Y:S01]  /*52a0*/  @P1 STG.E desc[UR36][R8.64+0x24], R31 ;  /* 0x0000241f08001986 */ /* 0x000fe2000c101924 */
[----:B------:R-:W-:Y:S01]  /*52b0*/  ISETP.GT.AND P1, PT, R4, 0x18, PT ;  /* 0x000000180400780c */ /* 0x000fe20003f24270 */
[----:B------:R-:W-:Y:S01]  /*52c0*/  FMUL R57, R57, R19 ;  /* 0x0000001339397220 */ /* 0x000fe20000400000 */
[----:B------:R-:W-:Y:S01]  /*52d0*/  F2FP.TF32.F32.PACK_B R35, R35 ;  /* 0x00000023ff23723e */ /* 0x000fe200024050ff */
[----:B------:R1:W-:Y:S01]  /*52e0*/  @P5 STG.E desc[UR36][R6.64+0x40], R13 ;  /* 0x0000400d06005986 */ /* 0x0003e2000c101924 */
[----:B------:R-:W-:Y:S01]  /*52f0*/  ISETP.GT.AND P5, PT, R3, RZ, P1 ;  /* 0x000000ff0300720c */ /* 0x000fe20000fa4270 */
[----:B------:R-:W-:Y:S01]  /*5300*/  FMUL R59, R59, R19 ;  /* 0x000000133b3b7220 */ /* 0x000fe20000400000 */
[----:B------:R-:W-:Y:S01]  /*5310*/  F2FP.TF32.F32.PACK_B R37, R37 ;  /* 0x00000025ff25723e */ /* 0x000fe200024050ff */
[----:B------:R-:W-:Y:S01]  /*5320*/  @P4 STG.E desc[UR36][R6.64+0x44], R33 ;  /* 0x0000442106004986 */ /* 0x000fe2000c101924 */
[C---:B------:R-:W-:Y:S01]  /*5330*/  ISETP.GT.AND P4, PT, R3.reuse, 0x8, P3 ;  /* 0x000000080300780c */ /* 0x040fe20001f84270 */
[-C--:B0-----:R-:W-:Y:S01]  /*5340*/  FMUL R11, R36, R19.reuse ;  /* 0x00000013240b7220 */ /* 0x081fe20000400000 */
[----:B------:R-:W-:Y:S01]  /*5350*/  ISETP.GT.AND P3, PT, R3, RZ, P2 ;  /* 0x000000ff0300720c */ /* 0x000fe20001764270 */
[----:B------:R0:W-:Y:S01]  /*5360*/  @P0 STG.E desc[UR36][R8.64+0x40], R5 ;  /* 0x0000400508000986 */ /* 0x0001e2000c101924 */
[----:B------:R-:W-:Y:S01]  /*5370*/  ISETP.GT.AND P0, PT, R4, 0x20, PT ;  /* 0x000000200400780c */ /* 0x000fe20003f04270 */
[----:B------:R-:W-:Y:S01]  /*5380*/  FMUL R61, R61, R19 ;  /* 0x000000133d3d7220 */ /* 0x000fe20000400000 */
[----:B------:R-:W-:Y:S01]  /*5390*/  F2FP.TF32.F32.PACK_B R11, R11 ;  /* 0x0000000bff0b723e */ /* 0x000fe200024050ff */
[-C--:B-1----:R-:W-:Y:S01]  /*53a0*/  FMUL R13, R40, R19.reuse ;  /* 0x00000013280d7220 */ /* 0x082fe20000400000 */
[----:B------:R-:W-:Y:S01]  /*53b0*/  ISETP.GT.AND P1, PT, R3, 0x8, P1 ;  /* 0x000000080300780c */ /* 0x000fe20000f24270 */
[----:B------:R-:W-:Y:S01]  /*53c0*/  FMUL R63, R63, R19 ;  /* 0x000000133f3f7220 */ /* 0x000fe20000400000 */
[----:B------:R-:W-:Y:S01]  /*53d0*/  F2FP.TF32.F32.PACK_B R39, R39 ;  /* 0x00000027ff27723e */ /* 0x000fe200024050ff */
[----:B------:R-:W-:Y:S01]  /*53e0*/  FMUL R65, R65, R19 ;  /* 0x0000001341417220 */ /* 0x000fe20000400000 */
[----:B------:R-:W-:Y:S01]  /*53f0*/  F2FP.TF32.F32.PACK_B R13, R13 ;  /* 0x0000000dff0d723e */ /* 0x000fe200024050ff */
[----:B------:R-:W-:Y:S01]  /*5400*/  @P4 STG.E desc[UR36][R8.64+0x44], R35 ;  /* 0x0000442308004986 */ /* 0x000fe2000c101924 */
[C---:B------:R-:W-:Y:S01]  /*5410*/  ISETP.GT.AND P4, PT, R3.reuse, 0x8, P2 ;  /* 0x000000080300780c */ /* 0x040fe20001784270 */
[-C--:B0-----:R-:W-:Y:S01]  /*5420*/  FMUL R5, R38, R19.reuse ;  /* 0x0000001326057220 */ /* 0x081fe20000400000 */
[C---:B------:R-:W-:Y:S01]  /*5430*/  ISETP.GT.AND P2, PT, R4.reuse, 0x21, PT ;  /* 0x000000210400780c */ /* 0x040fe20003f44270 */
[----:B------:R0:W-:Y:S01]  /*5440*/  @P5 STG.E desc[UR36][R6.64+0x60], R11 ;  /* 0x0000600b06005986 */ /* 0x0001e2000c101924 */
[----:B------:R-:W-:Y:S01]  /*5450*/  ISETP.GT.AND P5, PT, R3, RZ, P0 ;  /* 0x000000ff0300720c */ /* 0x000fe200007a4270 */
[----:B------:R-:W-:Y:S01]  /*5460*/  FMUL R67, R67, R19 ;  /* 0x0000001343437220 */ /* 0x000fe20000400000 */
[----:B------:R-:W-:Y:S01]  /*5470*/  F2FP.TF32.F32.PACK_B R5, R5 ;  /* 0x00000005ff05723e */ /* 0x000fe200024050ff */
[----:B------:R-:W-:Y:S01]  /*5480*/  @P3 STG.E desc[UR36][R6.64+0x64], R37 ;  /* 0x0000642506003986 */ /* 0x000fe2000c101924 */
[----:B------:R-:W-:Y:S01]  /*5490*/  ISETP.GT.AND P3, PT, R3, RZ, P2 ;  /* 0x000000ff0300720c */ /* 0x000fe20001764270 */
[----:B------:R-:W-:Y:S01]  /*54a0*/  FMUL R69, R69, R19 ;  /* 0x0000001345457220 */ /* 0x000fe20000400000 */
[----:B------:R-:W-:Y:S01]  /*54b0*/  F2FP.TF32.F32.PACK_B R41, R41 ;  /* 0x00000029ff29723e */ /* 0x000fe200024050ff */
[----:B------:R1:W-:Y:S01]  /*54c0*/  @P1 STG.E desc[UR36][R8.64+0x60], R5 ;  /* 0x0000600508001986 */ /* 0x0003e2000c101924 */
[----:B------:R-:W-:Y:S01]  /*54d0*/  ISETP.GT.AND P1, PT, R4, 0x28, PT ;  /* 0x000000280400780c */ /* 0x000fe20003f24270 */
[-C--:B------:R-:W-:Y:S01]  /*54e0*/  FMUL R71, R71, R19.reuse ;  /* 0x0000001347477220 */ /* 0x080fe20000400000 */
[C---:B------:R-:W-:Y:S01]  /*54f0*/  ISETP.GT.AND P0, PT, R3.reuse, 0x8, P0 ;  /* 0x000000080300780c */ /* 0x040fe20000704270 */
[----:B------:R-:W-:Y:S01]  /*5500*/  @P4 STG.E desc[UR36][R8.64+0x64], R39 ;  /* 0x0000642708004986 */ /* 0x000fe2000c101924 */
[C---:B------:R-:W-:Y:S01]  /*5510*/  ISETP.GT.AND P4, PT, R3.reuse, 0x8, P2 ;  /* 0x000000080300780c */ /* 0x040fe20001784270 */
[-C--:B0-----:R-:W-:Y:S01]  /*5520*/  FMUL R11, R44, R19.reuse ;  /* 0x000000132c0b7220 */ /* 0x081fe20000400000 */
[----:B------:R-:W-:Y:S01]  /*5530*/  ISETP.GT.AND P2, PT, R4, 0x29, PT ;  /* 0x000000290400780c */ /* 0x000fe20003f44270 */
[----:B------:R0:W-:Y:S01]  /*5540*/  @P5 STG.E desc[UR36][R6.64+0x80], R13 ;  /* 0x0000800d06005986 */ /* 0x0001e2000c101924 */
[----:B------:R-:W-:Y:S01]  /*5550*/  ISETP.GT.AND P5, PT, R3, RZ, P1 ;  /* 0x000000ff0300720c */ /* 0x000fe20000fa4270 */
[----:B------:R-:W-:Y:S01]  /*5560*/  FMUL R73, R73, R19 ;  /* 0x0000001349497220 */ /* 0x000fe20000400000 */
[----:B------:R-:W-:Y:S01]  /*5570*/  F2FP.TF32.F32.PACK_B R43, R43 ;  /* 0x0000002bff2b723e */ /* 0x000fe200024050ff */
[-C--:B-1----:R-:W-:Y:S01]  /*5580*/  FMUL R5, R42, R19.reuse ;  /* 0x000000132a057220 */ /* 0x082fe20000400000 */
[----:B------:R-:W-:Y:S01]  /*5590*/  @P3 STG.E desc[UR36][R6.64+0x84], R41 ;  /* 0x0000842906003986 */ /* 0x000fe2000c101924 */
[----:B------:R-:W-:Y:S01]  /*55a0*/  ISETP.GT.AND P3, PT, R3, RZ, P2 ;  /* 0x000000ff0300720c */ /* 0x000fe20001764270 */
[----:B------:R-:W-:Y:S01]  /*55b0*/  FMUL R75, R75, R19 ;  /* 0x000000134b4b7220 */ /* 0x000fe20000400000 */
[----:B------:R-:W-:Y:S01]  /*55c0*/  F2FP.TF32.F32.PACK_B R11, R11 ;  /* 0x0000000bff0b723e */ /* 0x000fe200024050ff */
[----:B------:R-:W-:Y:S01]  /*55d0*/  FMUL R77, R77, R19 ;  /* 0x000000134d4d7220 */ /* 0x000fe20000400000 */
[----:B------:R-:W-:Y:S01]  /*55e0*/  F2FP.TF32.F32.PACK_B R5, R5 ;  /* 0x00000005ff05723e */ /* 0x000fe200024050ff */
[----:B------:R-:W-:Y:S01]  /*55f0*/  FMUL R79, R79, R19 ;  /* 0x000000134f4f7220 */ /* 0x000fe20000400000 */
[----:B------:R-:W-:Y:S01]  /*5600*/  F2FP.TF32.F32.PACK_B R45, R45 ;  /* 0x0000002dff2d723e */ /* 0x000fe200024050ff */
[-C--:B0-----:R-:W-:Y:S01]  /*5610*/  FMUL R13, R48, R19.reuse ;  /* 0x00000013300d7220 */ /* 0x081fe20000400000 */
[----:B------:R-:W-:Y:S01]  /*5620*/  ISETP.GT.AND P1, PT, R3, 0x8, P1 ;  /* 0x000000080300780c */ /* 0x000fe20000f24270 */
[----:B------:R0:W-:Y:S01]  /*5630*/  @P0 STG.E desc[UR36][R8.64+0x80], R5 ;  /* 0x0000800508000986 */ /* 0x0001e2000c101924 */
[----:B------:R-:W-:Y:S01]  /*5640*/  ISETP.GT.AND P0, PT, R4, 0x30, PT ;  /* 0x000000300400780c */ /* 0x000fe20003f04270 */
[----:B------:R-:W-:Y:S01]  /*5650*/  FMUL R81, R81, R19 ;  /* 0x0000001351517220 */ /* 0x000fe20000400000 */
[----:B------:R-:W-:Y:S01]  /*5660*/  F2FP.TF32.F32.PACK_B R47, R47 ;  /* 0x0000002fff2f723e */ /* 0x000fe200024050ff */
[----:B------:R-:W-:Y:S01]  /*5670*/  @P4 STG.E desc[UR36][R8.64+0x84], R43 ;  /* 0x0000842b08004986 */ /* 0x000fe2000c101924 */
[C---:B------:R-:W-:Y:S01]  /*5680*/  ISETP.GT.AND P4, PT, R3.reuse, 0x8, P2 ;  /* 0x000000080300780c */ /* 0x040fe20001784270 */
[-C--:B------:R-:W-:Y:S01]  /*5690*/  FMUL R15, R82, R19.reuse ;  /* 0x00000013520f7220 */ /* 0x080fe20000400000 */
[----:B------:R-:W-:Y:S01]  /*56a0*/  ISETP.GT.AND P2, PT, R4, 0x31, PT ;  /* 0x000000310400780c */ /* 0x000fe20003f44270 */
[----:B------:R1:W-:Y:S01]  /*56b0*/  @P5 STG.E desc[UR36][R6.64+0xa0], R11 ;  /* 0x0000a00b06005986 */ /* 0x0003e2000c101924 */
[----:B------:R-:W-:Y:S01]  /*56c0*/  ISETP.GT.AND P5, PT, R3, RZ, P0 ;  /* 0x000000ff0300720c */ /* 0x000fe200007a4270 */
[----:B------:R-:W-:Y:S01]  /*56d0*/  FMUL R83, R83, R19 ;  /* 0x0000001353537220 */ /* 0x000fe20000400000 */
[----:B------:R-:W-:Y:S01]  /*56e0*/  F2FP.TF32.F32.PACK_B R13, R13 ;  /* 0x0000000dff0d723e */ /* 0x000fe200024050ff */
[-C--:B0-----:R-:W-:Y:S01]  /*56f0*/  FMUL R5, R46, R19.reuse ;  /* 0x000000132e057220 */ /* 0x081fe20000400000 */
[----:B------:R-:W-:Y:S01]  /*5700*/  @P3 STG.E desc[UR36][R6.64+0xa4], R45 ;  /* 0x0000a42d06003986 */ /* 0x000fe2000c101924 */
[----:B------:R-:W-:Y:S01]  /*5710*/  ISETP.GT.AND P3, PT, R3, RZ, P2 ;  /* 0x000000ff0300720c */ /* 0x000fe20001764270 */
[----:B------:R-:W-:Y:S01]  /*5720*/  FMUL R21, R84, R19 ;  /* 0x0000001354157220 */ /* 0x000fe20000400000 */
[----:B------:R-:W-:Y:S01]  /*5730*/  F2FP.TF32.F32.PACK_B R49, R49 ;  /* 0x00000031ff31723e */ /* 0x000fe200024050ff */
[----:B------:R-:W-:Y:S01]  /*5740*/  FMUL R85, R85, R19 ;  /* 0x0000001355557220 */ /* 0x000fe20000400000 */
[----:B------:R-:W-:Y:S01]  /*5750*/  F2FP.TF32.F32.PACK_B R5, R5 ;  /* 0x00000005ff05723e */ /* 0x000fe200024050ff */
[-C--:B------:R-:W-:Y:S01]  /*5760*/  FMUL R87, R87, R19.reuse ;  /* 0x0000001357577220 */ /* 0x080fe20000400000 */
[----:B------:R-:W-:Y:S01]  /*5770*/  ISETP.GT.AND P0, PT, R3, 0x8, P0 ;  /* 0x000000080300780c */ /* 0x000fe20000704270 */
[----:B-1----:R-:W-:Y:S01]  /*5780*/  FMUL R11, R52, R19 ;  /* 0x00000013340b7220 */ /* 0x002fe20000400000 */
[----:B------:R-:W-:Y:S01]  /*5790*/  F2FP.TF32.F32.PACK_B R51, R51 ;  /* 0x00000033ff33723e */ /* 0x000fe200024050ff */
[----:B------:R0:W-:Y:S01]  /*57a0*/  @P1 STG.E desc[UR36][R8.64+0xa0], R5 ;  /* 0x0000a00508001986 */ /* 0x0001e2000c101924 */
[----:B------:R-:W-:-:S02]  /*57b0*/  ISETP.GT.AND P1, PT, R4, 0x38, PT ;  /* 0x000000380400780c */ /* 0x000fc40003f24270 */
[----:B------:R-:W-:Y:S01]  /*57c0*/  F2FP.TF32.F32.PACK_B R11, R11 ;  /* 0x0000000bff0b723e */ /* 0x000fe200024050ff */
[----:B------:R-:W-:Y:S01]  /*57d0*/  @P4 STG.E desc[UR36][R8.64+0xa4], R47 ;  /* 0x0000a42f08004986 */ /* 0x000fe2000c101924 */
[C---:B------:R-:W-:Y:S02]  /*57e0*/  ISETP.GT.AND P4, PT, R3.reuse, 0x8, P2 ;  /* 0x000000080300780c */ /* 0x040fe40001784270 */
[----:B------:R-:W-:Y:S01]  /*57f0*/  ISETP.GT.AND P2, PT, R4, 0x39, PT ;  /* 0x000000390400780c */ /* 0x000fe20003f44270 */
[----:B------:R1:W-:Y:S01]  /*5800*/  @P5 STG.E desc[UR36][R6.64+0xc0], R13 ;  /* 0x0000c00d06005986 */ /* 0x0003e2000c101924 */
[C---:B------:R-:W-:Y:S02]  /*5810*/  ISETP.GT.AND P5, PT, R3.reuse, RZ, P1 ;  /* 0x000000ff0300720c */ /* 0x040fe40000fa4270 */
[----:B------:R-:W-:Y:S01]  /*5820*/  F2FP.TF32.F32.PACK_B R53, R53 ;  /* 0x00000035ff35723e */ /* 0x000fe200024050ff */
[----:B0-----:R-:W-:Y:S01]  /*5830*/  FMUL R5, R50, R19 ;  /* 0x0000001332057220 */ /* 0x001fe20000400000 */
[----:B------:R-:W-:Y:S01]  /*5840*/  @P3 STG.E desc[UR36][R6.64+0xc4], R49 ;  /* 0x0000c43106003986 */ /* 0x000fe2000c101924 */
[----:B------:R-:W-:-:S02]  /*5850*/  ISETP.GT.AND P3, PT, R3, RZ, P2 ;  /* 0x000000ff0300720c */ /* 0x000fc40001764270 */
[----:B------:R-:W-:Y:S02]  /*5860*/  ISETP.GT.AND P1, PT, R3, 0x8, P1 ;  /* 0x000000080300780c */ /* 0x000fe40000f24270 */
[----:B------:R-:W-:Y:S01]  /*5870*/  F2FP.TF32.F32.PACK_B R5, R5 ;  /* 0x00000005ff05723e */ /* 0x000fe200024050ff */
[----:B-1----:R-:W-:Y:S01]  /*5880*/  FMUL R13, R56, R19 ;  /* 0x00000013380d7220 */ /* 0x002fe20000400000 */
[----:B------:R-:W-:-:S03]  /*5890*/  F2FP.TF32.F32.PACK_B R55, R55 ;  /* 0x00000037ff37723e */ /* 0x000fc600024050ff */
[----:B------:R0:W-:Y:S01]  /*58a0*/  @P0 STG.E desc[UR36][R8.64+0xc0], R5 ;  /* 0x0000c00508000986 */ /* 0x0001e2000c101924 */
[C---:B------:R-:W-:Y:S02]  /*58b0*/  ISETP.GT.AND P0, PT, R4.reuse, 0x40, PT ;  /* 0x000000400400780c */ /* 0x040fe40003f04270 */
        /* <DEDUP_REMOVED lines=71> */
[----:B------:R-:W-:Y:S01]  /*5d30*/  @P3 STG.E desc[UR36][R6.64+0x164], R69 ;  /* 0x0001644506003986 */ /* 0x000fe2000c101924 */
[----:B0-----:R-:W-:Y:S01]  /*5d40*/  FMUL R5, R70, R19 ;  /* 0x0000001346057220 */ /* 0x001fe20000400000 */
[----:B------:R-:W-:-:S02]  /*5d50*/  ISETP.GT.AND P3, PT, R3, RZ, P2 ;  /* 0x000000ff0300720c */ /* 0x000fc40001764270 */
[----:B------:R-:W-:Y:S02]  /*5d60*/  ISETP.GT.AND P0, PT, R3, 0x8, P0 ;  /* 0x000000080300780c */ /* 0x000fe40000704270 */
[----:B------:R-:W-:Y:S01]  /*5d70*/  F2FP.TF32.F32.PACK_B R5, R5 ;  /* 0x00000005ff05723e */ /* 0x000fe200024050ff */
[----:B-1----:R-:W-:Y:S01]  /*5d80*/  FMUL R11, R76, R19 ;  /* 0x000000134c0b7220 */ /* 0x002fe20000400000 */
[----:B------:R-:W-:-:S03]  /*5d90*/  F2FP.TF32.F32.PACK_B R75, R75 ;  /* 0x0000004bff4b723e */ /* 0x000fc600024050ff */
[----:B------:R0:W-:Y:S01]  /*5da0*/  @P1 STG.E desc[UR36][R8.64+0x160], R5 ;  /* 0x0001600508001986 */ /* 0x0001e2000c101924 */
[----:B------:R-:W-:Y:S02]  /*5db0*/  F2FP.TF32.F32.PACK_B R77, R77 ;  /* 0x0000004dff4d723e */ /* 0x000fe400024050ff */
[----:B------:R-:W-:Y:S01]  /*5dc0*/  F2FP.TF32.F32.PACK_B R11, R11 ;  /* 0x0000000bff0b723e */ /* 0x000fe200024050ff */
[----:B------:R-:W-:Y:S01]  /*5dd0*/  @P4 STG.E desc[UR36][R8.64+0x164], R71 ;  /* 0x0001644708004986 */ /* 0x000fe2000c101924 */
[C---:B------:R-:W-:Y:S02]  /*5de0*/  ISETP.GT.AND P4, PT, R4.reuse, 0x68, PT ;  /* 0x000000680400780c */ /* 0x040fe40003f84270 */
[----:B------:R-:W-:Y:S01]  /*5df0*/  F2FP.TF32.F32.PACK_B R79, R79 ;  /* 0x0000004fff4f723e */ /* 0x000fe200024050ff */
[----:B------:R1:W-:Y:S01]  /*5e00*/  @P5 STG.E desc[UR36][R6.64+0x180], R13 ;  /* 0x0001800d06005986 */ /* 0x0003e2000c101924 */
[----:B------:R-:W-:Y:S02]  /*5e10*/  ISETP.GT.AND P5, PT, R4, 0x69, PT ;  /* 0x000000690400780c */ /* 0x000fe40003fa4270 */
[----:B------:R-:W-:Y:S01]  /*5e20*/  F2FP.TF32.F32.PACK_B R81, R81 ;  /* 0x00000051ff51723e */ /* 0x000fe200024050ff */
[----:B------:R-:W-:Y:S01]  /*5e30*/  @P3 STG.E desc[UR36][R6.64+0x184], R73 ;  /* 0x0001844906003986 */ /* 0x000fe2000c101924 */
[C---:B------:R-:W-:Y:S01]  /*5e40*/  ISETP.GT.AND P3, PT, R3.reuse, 0x8, P2 ;  /* 0x000000080300780c */ /* 0x040fe20001764270 */
[----:B0-----:R-:W-:Y:S01]  /*5e50*/  FMUL R5, R74, R19 ;  /* 0x000000134a057220 */ /* 0x001fe20000400000 */
[----:B------:R-:W-:-:S02]  /*5e60*/  ISETP.GT.AND P2, PT, R3, RZ, P4 ;  /* 0x000000ff0300720c */ /* 0x000fc40002744270 */
[C---:B------:R-:W-:Y:S02]  /*5e70*/  ISETP.GT.AND P1, PT, R3.reuse, RZ, P5 ;  /* 0x000000ff0300720c */ /* 0x040fe40002f24270 */
[C---:B------:R-:W-:Y:S01]  /*5e80*/  ISETP.GT.AND P4, PT, R3.reuse, 0x8, P4 ;  /* 0x000000080300780c */ /* 0x040fe20002784270 */
[----:B-1----:R-:W-:Y:S01]  /*5e90*/  FMUL R13, R78, R19 ;  /* 0x000000134e0d7220 */ /* 0x002fe20000400000 */
[----:B------:R-:W-:Y:S02]  /*5ea0*/  F2FP.TF32.F32.PACK_B R5, R5 ;  /* 0x00000005ff05723e */ /* 0x000fe400024050ff */
[----:B------:R-:W-:Y:S02]  /*5eb0*/  ISETP.GT.AND P5, PT, R3, 0x8, P5 ;  /* 0x000000080300780c */ /* 0x000fe40002fa4270 */
[----:B------:R-:W-:Y:S01]  /*5ec0*/  F2FP.TF32.F32.PACK_B R13, R13 ;  /* 0x0000000dff0d723e */ /* 0x000fe200024050ff */
[----:B------:R0:W-:Y:S01]  /*5ed0*/  @P0 STG.E desc[UR36][R8.64+0x180], R5 ;  /* 0x0001800508000986 */ /* 0x0001e2000c101924 */
[----:B------:R-:W-:-:S02]  /*5ee0*/  ISETP.GT.AND P0, PT, R4, 0x79, PT ;  /* 0x000000790400780c */ /* 0x000fc40003f04270 */
[----:B------:R-:W-:Y:S01]  /*5ef0*/  F2FP.TF32.F32.PACK_B R15, R15 ;  /* 0x0000000fff0f723e */ /* 0x000fe200024050ff */
[----:B------:R-:W-:Y:S01]  /*5f00*/  @P3 STG.E desc[UR36][R8.64+0x184], R75 ;  /* 0x0001844b08003986 */ /* 0x000fe2000c101924 */
[C---:B------:R-:W-:Y:S02]  /*5f10*/  ISETP.GT.AND P3, PT, R4.reuse, 0x70, PT ;  /* 0x000000700400780c */ /* 0x040fe40003f64270 */
[----:B------:R-:W-:Y:S01]  /*5f20*/  F2FP.TF32.F32.PACK_B R83, R83 ;  /* 0x00000053ff53723e */ /* 0x000fe200024050ff */
[----:B------:R1:W-:Y:S01]  /*5f30*/  @P2 STG.E desc[UR36][R6.64+0x1a0], R11 ;  /* 0x0001a00b06002986 */ /* 0x0003e2000c101924 */
[C---:B------:R-:W-:Y:S02]  /*5f40*/  ISETP.GT.AND P2, PT, R4.reuse, 0x71, PT ;  /* 0x000000710400780c */ /* 0x040fe40003f44270 */
[----:B------:R-:W-:Y:S01]  /*5f50*/  F2FP.TF32.F32.PACK_B R21, R21 ;  /* 0x00000015ff15723e */ /* 0x000fe200024050ff */
[----:B------:R-:W-:Y:S01]  /*5f60*/  @P1 STG.E desc[UR36][R6.64+0x1a4], R77 ;  /* 0x0001a44d06001986 */ /* 0x000fe2000c101924 */
[----:B------:R-:W-:Y:S01]  /*5f70*/  ISETP.GT.AND P1, PT, R4, 0x78, PT ;  /* 0x000000780400780c */ /* 0x000fe20003f24270 */
[----:B------:R-:W-:Y:S01]  /*5f80*/  @P4 IMAD.MOV.U32 R4, RZ, RZ, R8 ;  /* 0x000000ffff044224 */ /* 0x000fe200078e0008 */
[----:B------:R-:W-:Y:S01]  /*5f90*/  F2FP.TF32.F32.PACK_B R85, R85 ;  /* 0x00000055ff55723e */ /* 0x000fe200024050ff */
[----:B0-----:R-:W-:Y:S01]  /*5fa0*/  @P4 IMAD.MOV.U32 R5, RZ, RZ, R9 ;  /* 0x000000ffff054224 */ /* 0x001fe200078e0009 */
[----:B------:R-:W-:Y:S01]  /*5fb0*/  F2FP.TF32.F32.PACK_B R87, R87 ;  /* 0x00000057ff57723e */ /* 0x000fe200024050ff */
[----:B-1----:R-:W-:-:S03]  /*5fc0*/  FMUL R11, R80, R19 ;  /* 0x00000013500b7220 */ /* 0x002fc60000400000 */
[----:B------:R0:W-:Y:S01]  /*5fd0*/  @P4 STG.E desc[UR36][R4.64+0x1a0], R13 ;  /* 0x0001a00d04004986 */ /* 0x0001e2000c101924 */
[C---:B------:R-:W-:Y:S02]  /*5fe0*/  ISETP.GT.AND P4, PT, R3.reuse, RZ, P3 ;  /* 0x000000ff0300720c */ /* 0x040fe40001f84270 */
[----:B------:R-:W-:Y:S02]  /*5ff0*/  ISETP.GT.AND P3, PT, R3, 0x8, P3 ;  /* 0x000000080300780c */ /* 0x000fe40001f64270 */
[----:B------:R-:W-:Y:S01]  /*6000*/  F2FP.TF32.F32.PACK_B R11, R11 ;  /* 0x0000000bff0b723e */ /* 0x000fe200024050ff */
[----:B0-----:R-:W-:Y:S02]  /*6010*/  @P5 IMAD.MOV.U32 R4, RZ, RZ, R8 ;  /* 0x000000ffff045224 */ /* 0x001fe400078e0008 */
[----:B------:R-:W-:Y:S01]  /*6020*/  FMUL R13, R86, R19 ;  /* 0x00000013560d7220 */ /* 0x000fe20000400000 */
[----:B------:R-:W-:-:S04]  /*6030*/  @P5 IMAD.MOV.U32 R5, RZ, RZ, R9 ;  /* 0x000000ffff055224 */ /* 0x000fc800078e0009 */
[----:B------:R-:W-:Y:S01]  /*6040*/  F2FP.TF32.F32.PACK_B R13, R13 ;  /* 0x0000000dff0d723e */ /* 0x000fe200024050ff */
[----:B------:R0:W-:Y:S01]  /*6050*/  @P5 STG.E desc[UR36][R4.64+0x1a4], R79 ;  /* 0x0001a44f04005986 */ /* 0x0001e2000c101924 */
[C---:B------:R-:W-:Y:S02]  /*6060*/  ISETP.GT.AND P5, PT, R3.reuse, RZ, P2 ;  /* 0x000000ff0300720c */ /* 0x040fe400017a4270 */
[----:B------:R-:W-:Y:S01]  /*6070*/  ISETP.GT.AND P2, PT, R3, 0x8, P2 ;  /* 0x000000080300780c */ /* 0x000fe20001744270 */
[----:B0-----:R-:W-:Y:S02]  /*6080*/  @P4 IMAD.MOV.U32 R4, RZ, RZ, R6 ;  /* 0x000000ffff044224 */ /* 0x001fe400078e0006 */
[----:B------:R-:W-:-:S05]  /*6090*/  @P4 IMAD.MOV.U32 R5, RZ, RZ, R7 ;  /* 0x000000ffff054224 */ /* 0x000fca00078e0007 */
        /* <DEDUP_REMOVED lines=10> */
[----:B------:R0:W-:Y:S02]  /*6140*/  @P3 STG.E desc[UR36][R4.64+0x1c0], R15 ;  /* 0x0001c00f04003986 */ /* 0x0001e4000c101924 */
[----:B0-----:R-:W-:Y:S02]  /*6150*/  @P2 IMAD.MOV.U32 R4, RZ, RZ, R8 ;  /* 0x000000ffff042224 */ /* 0x001fe400078e0008 */
[----:B------:R-:W-:-:S05]  /*6160*/  @P2 IMAD.MOV.U32 R5, RZ, RZ, R9 ;  /* 0x000000ffff052224 */ /* 0x000fca00078e0009 */
[----:B------:R0:W-:Y:S02]  /*6170*/  @P2 STG.E desc[UR36][R4.64+0x1c4], R83 ;  /* 0x0001c45304002986 */ /* 0x0001e4000c101924 */
[----:B0-----:R-:W-:Y:S02]  /*6180*/  @P4 IMAD.MOV.U32 R4, RZ, RZ, R6 ;  /* 0x000000ffff044224 */ /* 0x001fe400078e0006 */
[----:B------:R-:W-:-:S05]  /*6190*/  @P4 IMAD.MOV.U32 R5, RZ, RZ, R7 ;  /* 0x000000ffff054224 */ /* 0x000fca00078e0007 */
[----:B------:R0:W-:Y:S04]  /*61a0*/  @P4 STG.E desc[UR36][R4.64+0x1e0], R21 ;  /* 0x0001e01504004986 */ /* 0x0001e8000c101924 */
[----:B------:R1:W-:Y:S01]  /*61b0*/  @P5 STG.E desc[UR36][R6.64+0x1e4], R85 ;  /* 0x0001e45506005986 */ /* 0x0003e2000c101924 */
[----:B0-----:R-:W-:Y:S02]  /*61c0*/  @P1 IMAD.MOV.U32 R4, RZ, RZ, R8 ;  /* 0x000000ffff041224 */ /* 0x001fe400078e0008 */
[----:B------:R-:W-:-:S05]  /*61d0*/  @P1 IMAD.MOV.U32 R5, RZ, RZ, R9 ;  /* 0x000000ffff051224 */ /* 0x000fca00078e0009 */
[----:B------:R1:W-:Y:S04]  /*61e0*/  @P1 STG.E desc[UR36][R4.64+0x1e0], R13 ;  /* 0x0001e00d04001986 */ /* 0x0003e8000c101924 */
[----:B------:R1:W-:Y:S02]  /*61f0*/  @P0 STG.E desc[UR36][R8.64+0x1e4], R87 ;  /* 0x0001e45708000986 */ /* 0x0003e4000c101924 */
.L_x_154:
[----:B------:R-:W-:Y:S05]  /*6200*/  BSYNC B0 ;  /* 0x0000000000007941 */ /* 0x000fea0003800000 */
.L_x_28:
[----:B------:R-:W-:Y:S01]  /*6210*/  IADD3 R16, P0, R16, UR38, RZ ;  /* 0x0000002610107c10 */ /* 0x000fe2000ff1e0ff */
[----:B------:R-:W-:Y:S01]  /*6220*/  ULDC.64 UR4, c[0x0][0x650] ;  /* 0x0001940000047ab9 */ /* 0x000fe20000000a00 */
[----:B------:R-:W-:Y:S01]  /*6230*/  PRMT R3, RZ, 0x7610, R3 ;  /* 0x00007610ff037816 */ /* 0x000fe20000000003 */
[----:B------:R-:W-:Y:S01]  /*6240*/  IMAD.MOV.U32 R100, RZ, RZ, -0x1 ;  /* 0xffffffffff647424 */ /* 0x000fe200078e00ff */
[----:B------:R-:W-:Y:S01]  /*6250*/  IADD3.X R17, R17, UR41, RZ, P0, !PT ;  /* 0x0000002911117c10 */ /* 0x000fe200087fe4ff */
[----:B--2---:R-:W-:Y:S01]  /*6260*/  IMAD.MOV.U32 R99, RZ, RZ, -0x1 ;  /* 0xffffffffff637424 */ /* 0x004fe200078e00ff */
[----:B------:R-:W-:-:S04]  /*6270*/  ISETP.GE.U32.AND P0, PT, R16, UR4, PT ;  /* 0x0000000410007c0c */ /* 0x000fc8000bf06070 */
[----:B------:R-:W-:-:S13]  /*6280*/  ISETP.GE.U32.AND.EX P0, PT, R17, UR5, PT, P0 ;  /* 0x0000000511007c0c */ /* 0x000fda000bf06100 */
[----:B------:R-:W-:Y:S05]  /*6290*/  @P0 BRA `(.L_x_155) ;  /* 0x00000004004c0947 */ /* 0x000fea0003800000 */
[----:B0-----:R-:W0:Y:S01]  /*62a0*/  LDC.64 R10, c[0x0][0x628] ;  /* 0x00018a00ff0a7b82 */ /* 0x001e220000000a00 */
[----:B-1--4-:R-:W1:Y:S01]  /*62b0*/  S2R R12, SR_CTAID.X ;  /* 0x00000000000c7919 */ /* 0x012e620000002500 */
[----:B---3--:R-:W-:Y:S02]  /*62c0*/  IMAD.MOV.U32 R8, RZ, RZ, R16 ;  /* 0x000000ffff087224 */ /* 0x008fe400078e0010 */
[----:B------:R-:W-:Y:S01]  /*62d0*/  IMAD.MOV.U32 R9, RZ, RZ, R17 ;  /* 0x000000ffff097224 */ /* 0x000fe200078e0011 */
[----:B------:R-:W2:Y:S03]  /*62e0*/  S2R R20, SR_CTAID.Y ;  /* 0x0000000000147919 */ /* 0x000ea60000002600 */
[----:B------:R-:W3:Y:S08]  /*62f0*/  LDC R0, c[0x0][0x630] ;  /* 0x00018c00ff007b82 */ /* 0x000ef00000000800 */
[----:B------:R-:W4:Y:S01]  /*6300*/  LDC.64 R14, c[0x0][0x620] ;  /* 0x00018800ff0e7b82 */ /* 0x000f220000000a00 */
[----:B0-----:R-:W-:-:S04]  /*6310*/  ISETP.NE.U32.AND P0, PT, R10, RZ, PT ;  /* 0x000000ff0a00720c */ /* 0x001fc80003f05070 */
[----:B------:R-:W-:-:S13]  /*6320*/  ISETP.NE.AND.EX P0, PT, R11, RZ, PT, P0 ;  /* 0x000000ff0b00720c */ /* 0x000fda0003f05300 */
[----:B-1234-:R-:W-:Y:S05]  /*6330*/  @!P0 BRA `(.L_x_156) ;  /* 0x0000000000288947 */ /* 0x01efea0003800000 */
        /* <DEDUP_REMOVED lines=10> */
.L_x_156:
[-CC-:B------:R-:W-:Y:S01]  /*63e0*/  SHF.R.U64 R99, R8, R0.reuse, R9.reuse ;  /* 0x0000000008637219 */ /* 0x180fe20000001209 */
[----:B------:R-:W0:Y:S01]  /*63f0*/  LDC.64 R26, c[0x0][0x640] ;  /* 0x00019000ff1a7b82 */ /* 0x000e220000000a00 */
[----:B------:R-:W-:Y:S01]  /*6400*/  SHF.R.U32.HI R0, RZ, R0, R9 ;  /* 0x00000000ff007219 */ /* 0x000fe20000011609 */
[----:B------:R-:W-:Y:S01]  /*6410*/  ULDC UR4, c[0x0][0x150] ;  /* 0x0000540000047ab9 */ /* 0x000fe20000000800 */
[----:B------:R-:W-:Y:S02]  /*6420*/  IADD3 R3, P0, RZ, -R99, RZ ;  /* 0x80000063ff037210 */ /* 0x000fe40007f1e0ff */
[----:B------:R-:W-:-:S03]  /*6430*/  I2FP.F32.U32 R7, R12 ;  /* 0x0000000c00077245 */ /* 0x000fc60000201000 */
[----:B------:R-:W1:Y:S01]  /*6440*/  LDC R6, c[0x0][0x618] ;  /* 0x00018600ff067b82 */ /* 0x000e620000000800 */
[----:B------:R-:W-:Y:S02]  /*6450*/  IMAD.X R5, RZ, RZ, ~R0, P0 ;  /* 0x000000ffff057224 */ /* 0x000fe400000e0e00 */
[----:B------:R-:W-:Y:S01]  /*6460*/  FMUL R7, R7, UR4 ;  /* 0x0000000407077c20 */ /* 0x000fe20008400000 */
[----:B------:R-:W-:Y:S01]  /*6470*/  ULDC UR4, c[0x0][0x154] ;  /* 0x0000550000047ab9 */ /* 0x000fe20000000800 */
[-C--:B------:R-:W-:Y:S02]  /*6480*/  IMAD R0, R5, R14.reuse, RZ ;  /* 0x0000000e05007224 */ /* 0x080fe400078e02ff */
[C---:B------:R-:W-:Y:S01]  /*6490*/  IMAD.WIDE.U32 R4, R3.reuse, R14, R16 ;  /* 0x0000000e03047225 */ /* 0x040fe200078e0010 */
[----:B------:R-:W2:Y:S01]  /*64a0*/  LDC R8, c[0x0][0x608] ;  /* 0x00018200ff087b82 */ /* 0x000ea20000000800 */
[----:B------:R-:W3:Y:S02]  /*64b0*/  F2I.U32.TRUNC.NTZ R7, R7 ;  /* 0x0000000700077305 */ /* 0x000ee4000020f000 */
[----:B------:R-:W-:Y:S01]  /*64c0*/  IMAD R3, R3, R15, R0 ;  /* 0x0000000f03037224 */ /* 0x000fe200078e0200 */
[----:B------:R-:W-:-:S03]  /*64d0*/  I2FP.F32.U32 R0, R20 ;  /* 0x0000001400007245 */ /* 0x000fc60000201000 */
[----:B------:R-:W-:Y:S01]  /*64e0*/  IMAD.IADD R3, R5, 0x1, R3 ;  /* 0x0000000105037824 */ /* 0x000fe200078e0203 */
[----:B------:R-:W4:Y:S01]  /*64f0*/  LDC R11, c[0x0][0x658] ;  /* 0x00019600ff0b7b82 */ /* 0x000f220000000800 */
[----:B0-----:R-:W-:-:S04]  /*6500*/  ISETP.NE.U32.AND P0, PT, R26, RZ, PT ;  /* 0x000000ff1a00720c */ /* 0x001fc80003f05070 */
[----:B------:R-:W-:-:S03]  /*6510*/  ISETP.NE.AND.EX P0, PT, R27, RZ, PT, P0 ;  /* 0x000000ff1b00720c */ /* 0x000fc60003f05300 */
[----:B------:R-:W0:Y:S01]  /*6520*/  LDC R9, c[0x0][0x144] ;  /* 0x00005100ff097b82 */ /* 0x000e220000000800 */
[-C--:B-1----:R-:W-:Y:S01]  /*6530*/  SHF.R.U64 R10, R4, R6.reuse, R3 ;  /* 0x00000006040a7219 */ /* 0x082fe20000001203 */
[----:B---3--:R-:W-:Y:S01]  /*6540*/  IMAD.MOV R7, RZ, RZ, -R7 ;  /* 0x000000ffff077224 */ /* 0x008fe200078e0a07 */
[----:B------:R-:W-:Y:S01]  /*6550*/  SHF.R.U32.HI R3, RZ, R6, R3 ;  /* 0x00000006ff037219 */ /* 0x000fe20000011603 */
[----:B------:R-:W-:-:S04]  /*6560*/  FMUL R6, R0, UR4 ;  /* 0x0000000400067c20 */ /* 0x000fc80008400000 */
[----:B------:R-:W1:Y:S01]  /*6570*/  LDC R21, c[0x0][0x148] ;  /* 0x00005200ff157b82 */ /* 0x000e620000000800 */
[----:B------:R3:W0:Y:S01]  /*6580*/  F2I.U32.TRUNC.NTZ R14, R6 ;  /* 0x00000006000e7305 */ /* 0x000622000020f000 */
[-CC-:B--2---:R-:W-:Y:S02]  /*6590*/  SHF.R.U64 R13, R10, R8.reuse, R3.reuse ;  /* 0x000000080a0d7219 */ /* 0x184fe40000001203 */
[----:B------:R-:W-:-:S04]  /*65a0*/  SHF.R.U32.HI R0, RZ, R8, R3 ;  /* 0x00000008ff007219 */ /* 0x000fc80000011603 */
[----:B-----5:R-:W2:Y:S01]  /*65b0*/  LDC R24, c[0x0][0x648] ;  /* 0x00019200ff187b82 */ /* 0x020ea20000000800 */
[-CC-:B----4-:R-:W-:Y:S02]  /*65c0*/  SHF.R.U64 R15, R13, R11.reuse, R0.reuse ;  /* 0x0000000b0d0f7219 */ /* 0x190fe40000001200 */
[----:B------:R-:W-:-:S03]  /*65d0*/  SHF.R.U32.HI R5, RZ, R11, R0 ;  /* 0x0000000bff057219 */ /* 0x000fc60000011600 */
[----:B------:R-:W-:Y:S02]  /*65e0*/  IMAD.MOV.U32 R4, RZ, RZ, R15 ;  /* 0x000000ffff047224 */ /* 0x000fe400078e000f */
[----:B------:R-:W4:Y:S01]  /*65f0*/  LDC R28, c[0x0][0x638] ;  /* 0x00018e00ff1c7b82 */ /* 0x000f220000000800 */
[----:B0-----:R-:W-:-:S07]  /*6600*/  IMAD R25, R9, R7, R12 ;  /* 0x0000000709197224 */ /* 0x001fce00078e020c */
[----:B------:R-:W0:Y:S08]  /*6610*/  LDC R29, c[0x0][0x610] ;  /* 0x00018400ff1d7b82 */ /* 0x000e300000000800 */
[----:B------:R-:W0:Y:S01]  /*6620*/  LDC R30, c[0x0][0x600] ;  /* 0x00018000ff1e7b82 */ /* 0x000e220000000800 */
[----:B-123--:R-:W-:Y:S05]  /*6630*/  @!P0 BRA `(.L_x_157) ;  /* 0x0000000000288947 */ /* 0x00efea0003800000 */
        /* <DEDUP_REMOVED lines=10> */
.L_x_157:
[----:B------:R-:W-:Y:S01]  /*66e0*/  ISETP.NE.AND P0, PT, R2, 0x1, PT ;  /* 0x000000010200780c */ /* 0x000fe20003f05270 */
[----:B------:R-:W-:Y:S01]  /*66f0*/  IMAD.MOV R14, RZ, RZ, -R14 ;  /* 0x000000ffff0e7224 */ /* 0x000fe200078e0a0e */
[----:B------:R-:W-:Y:S02]  /*6700*/  SHF.R.U64 R0, R4, R24, R5 ;  /* 0x0000001804007219 */ /* 0x000fe40000001205 */
[----:B------:R-:W-:Y:S02]  /*6710*/  LOP3.LUT R3, R13, R96, RZ, 0xc0, !PT ;  /* 0x000000600d037212 */ /* 0x000fe400078ec0ff */
[----:B------:R-:W-:Y:S01]  /*6720*/  LOP3.LUT R10, R10, R95, RZ, 0xc0, !PT ;  /* 0x0000005f0a0a7212 */ /* 0x000fe200078ec0ff */
[----:B------:R-:W-:Y:S02]  /*6730*/  IMAD.MOV R4, RZ, RZ, -R0 ;  /* 0x000000ffff047224 */ /* 0x000fe400078e0a00 */
[----:B------:R-:W-:Y:S02]  /*6740*/  IMAD R0, R90, R0, R3 ;  /* 0x000000005a007224 */ /* 0x000fe400078e0203 */
[----:B----4-:R-:W-:-:S02]  /*6750*/  IMAD R3, R4, R28, R15 ;  /* 0x0000001c04037224 */ /* 0x010fc400078e020f */
[----:B------:R-:W-:Y:S02]  /*6760*/  @P0 IMAD R25, R21, R14, R20 ;  /* 0x0000000e15190224 */ /* 0x000fe400078e0214 */
[----:B0-----:R-:W-:Y:S02]  /*6770*/  IMAD R5, R3, R30, R10 ;  /* 0x0000001e03057224 */ /* 0x001fe400078e020a */
[----:B------:R-:W-:Y:S02]  /*6780*/  IMAD R0, R0, R29, R25 ;  /* 0x0000001d00007224 */ /* 0x000fe400078e0219 */
[----:B------:R-:W-:-:S03]  /*6790*/  IMAD.MOV.U32 R4, RZ, RZ, 0x1 ;  /* 0x00000001ff047424 */ /* 0x000fc600078e00ff */
[----:B------:R-:W-:Y:S02]  /*67a0*/  SEL R100, R5, R0, !P0 ;  /* 0x0000000005647207 */ /* 0x000fe40004000000 */
[----:B------:R-:W-:Y:S02]  /*67b0*/  PRMT R3, R4, 0x7610, R3 ;  /* 0x0000761004037816 */ /* 0x000fe40000000003 */
[----:B------:R-:W-:-:S07]  /*67c0*/  SEL R0, R0, R5, !P0 ;  /* 0x0000000500007207 */ /* 0x000fce0004000000 */
.L_x_155:
[----:B------:R-:W-:Y:S01]  /*67d0*/  LOP3.LUT P0, RZ, R3, 0xff, RZ, 0xc0, !PT ;  /* 0x000000ff03ff7812 */ /* 0x000fe2000780c0ff */
[----:B------:R-:W-:Y:S01]  /*67e0*/  UIMAD.WIDE.U32 UR4, UR42, -0x55555555, URZ ;  /* 0xaaaaaaab2a0478a5 */ /* 0x000fe2000f8e003f */
[----:B------:R-:W-:-:S03]  /*67f0*/  IMAD.MOV.U32 R101, RZ, RZ, R0 ;  /* 0x000000ffff657224 */ /* 0x000fc600078e0000 */
[----:B------:R-:W-:-:S04]  /*6800*/  USHF.R.U32.HI UR4, URZ, 0x1, UR5 ;  /* 0x000000013f047899 */ /* 0x000fc80008011605 */
[----:B------:R-:W-:-:S04]  /*6810*/  UIMAD UR42, UR4, -0x3, UR42 ;  /* 0xfffffffd042a78a4 */ /* 0x000fc8000f8e022a */
[----:B------:R-:W-:Y:S08]  /*6820*/  @P0 BRA `(.L_x_158) ;  /* 0xffffffa8005c0947 */ /* 0x000ff0000383ffff */
[----:B------:R-:W-:Y:S05]  /*6830*/  EXIT ;  /* 0x000000000000794d */ /* 0x000fea0003800000 */
.L_x_3:
        /* <DEDUP_REMOVED lines=26> */
.L_x_160:
[--C-:B------:R-:W-:Y:S01]  /*69e0*/  SHF.R.U64 R14, R12, R20, R13.reuse ;  /* 0x000000140c0e7219 */ /* 0x100fe2000000120d */
[----:B------:R-:W0:Y:S01]  /*69f0*/  LDC R24, c[0x0][0x618] ;  /* 0x00018600ff187b82 */ /* 0x000e220000000800 */
[----:B------:R-:W-:Y:S01]  /*6a00*/  I2FP.F32.U32 R8, R6 ;  /* 0x0000000600087245 */ /* 0x000fe20000201000 */
[----:B------:R-:W-:Y:S01]  /*6a10*/  ULDC UR4, c[0x0][0x150] ;  /* 0x0000540000047ab9 */ /* 0x000fe20000000800 */
[----:B------:R-:W-:Y:S02]  /*6a20*/  SHF.R.U32.HI R7, RZ, R20, R13 ;  /* 0x00000014ff077219 */ /* 0x000fe4000001160d */
[----:B------:R-:W-:Y:S01]  /*6a30*/  IADD3 R11, P0, RZ, -R14, RZ ;  /* 0x8000000eff0b7210 */ /* 0x000fe20007f1e0ff */
[----:B------:R-:W-:Y:S01]  /*6a40*/  FMUL R13, R8, UR4 ;  /* 0x00000004080d7c20 */ /* 0x000fe20008400000 */
[----:B------:R-:W-:Y:S01]  /*6a50*/  ULDC UR4, c[0x0][0x154] ;  /* 0x0000550000047ab9 */ /* 0x000fe20000000800 */
[----:B------:R-:W1:Y:S02]  /*6a60*/  LDC.64 R26, c[0x0][0x640] ;  /* 0x00019000ff1a7b82 */ /* 0x000e640000000a00 */
[----:B------:R-:W-:-:S02]  /*6a70*/  IMAD.X R7, RZ, RZ, ~R7, P0 ;  /* 0x000000ffff077224 */ /* 0x000fc400000e0e07 */
[----:B------:R-:W2:Y:S01]  /*6a80*/  F2I.U32.TRUNC.NTZ R13, R13 ;  /* 0x0000000d000d7305 */ /* 0x000ea2000020f000 */
[----:B------:R-:W-:-:S03]  /*6a90*/  IMAD.WIDE.U32 R8, R11, R22, R16 ;  /* 0x000000160b087225 */ /* 0x000fc600078e0010 */
[----:B------:R-:W3:Y:S01]  /*6aa0*/  LDC R15, c[0x0][0x144] ;  /* 0x00005100ff0f7b82 */ /* 0x000ee20000000800 */
[----:B------:R-:W-:-:S04]  /*6ab0*/  IMAD R10, R7, R22, RZ ;  /* 0x00000016070a7224 */ /* 0x000fc800078e02ff */
[----:B------:R-:W-:Y:S02]  /*6ac0*/  IMAD R7, R11, R23, R10 ;  /* 0x000000170b077224 */ /* 0x000fe400078e020a */
[----:B------:R-:W-:Y:S01]  /*6ad0*/  IMAD.MOV.U32 R10, RZ, RZ, -0x1 ;  /* 0xffffffffff0a7424 */ /* 0x000fe200078e00ff */
[----:B------:R-:W4:Y:S01]  /*6ae0*/  LDC R20, c[0x0][0x608] ;  /* 0x00018200ff147b82 */ /* 0x000f220000000800 */
[----:B------:R-:W-:Y:S01]  /*6af0*/  IMAD.IADD R7, R9, 0x1, R7 ;  /* 0x0000000109077824 */ /* 0x000fe200078e0207 */
[----:B------:R-:W-:-:S04]  /*6b00*/  I2FP.F32.U32 R9, R5 ;  /* 0x0000000500097245 */ /* 0x000fc80000201000 */
[-C--:B0-----:R-:W-:Y:S01]  /*6b10*/  SHF.R.U64 R12, R8, R24.reuse, R7 ;  /* 0x00000018080c7219 */ /* 0x081fe20000001207 */
[----:B--2---:R-:W-:Y:S01]  /*6b20*/  IMAD.MOV R8, RZ, RZ, -R13 ;  /* 0x000000ffff087224 */ /* 0x004fe200078e0a0d */
[----:B------:R-:W0:Y:S01]  /*6b30*/  LDC R11, c[0x0][0x658] ;  /* 0x00019600ff0b7b82 */ /* 0x000e220000000800 */
[----:B-1----:R-:W-:Y:S01]  /*6b40*/  ISETP.NE.U32.AND P0, PT, R26, RZ, PT ;  /* 0x000000ff1a00720c */ /* 0x002fe20003f05070 */
[----:B------:R-:W-:Y:S01]  /*6b50*/  FMUL R9, R9, UR4 ;  /* 0x0000000409097c20 */ /* 0x000fe20008400000 */
[----:B------:R-:W-:Y:S02]  /*6b60*/  SHF.R.U32.HI R7, RZ, R24, R7 ;  /* 0x00000018ff077219 */ /* 0x000fe40000011607 */
[----:B------:R-:W-:-:S03]  /*6b70*/  ISETP.NE.AND.EX P0, PT, R27, RZ, PT, P0 ;  /* 0x000000ff1b00720c */ /* 0x000fc60003f05300 */
[----:B------:R-:W1:Y:S01]  /*6b80*/  LDC R22, c[0x0][0x148] ;  /* 0x00005200ff167b82 */ /* 0x000e620000000800 */
[----:B---3--:R-:W-:Y:S02]  /*6b90*/  IMAD R23, R15, R8, R6 ;  /* 0x000000080f177224 */ /* 0x008fe400078e0206 */
[----:B------:R-:W-:-:S05]  /*6ba0*/  IMAD.MOV.U32 R8, RZ, RZ, 0x1 ;  /* 0x00000001ff087424 */ /* 0x000fca00078e00ff */
[----:B------:R-:W2:Y:S01]  /*6bb0*/  LDC R21, c[0x0][0x600] ;  /* 0x00018000ff157b82 */ /* 0x000ea20000000800 */
[-CC-:B----4-:R-:W-:Y:S02]  /*6bc0*/  SHF.R.U64 R15, R12, R20.reuse, R7.reuse ;  /* 0x000000140c0f7219 */ /* 0x190fe40000001207 */
[----:B------:R-:W-:Y:S02]  /*6bd0*/  SHF.R.U32.HI R6, RZ, R20, R7 ;  /* 0x00000014ff067219 */ /* 0x000fe40000011607 */
[----:B------:R3:W4:Y:S03]  /*6be0*/  F2I.U32.TRUNC.NTZ R20, R9 ;  /* 0x0000000900147305 */ /* 0x000726000020f000 */
[----:B------:R-:W1:Y:S01]  /*6bf0*/  LDC R25, c[0x0][0x648] ;  /* 0x00019200ff197b82 */ /* 0x000e620000000800 */
[-C--:B0-----:R-:W-:Y:S02]  /*6c00*/  SHF.R.U64 R19, R15, R11.reuse, R6 ;  /* 0x0000000b0f137219 */ /* 0x081fe40000001206 */
[----:B------:R-:W-:-:S02]  /*6c10*/  SHF.L.U32 R10, R10, R11, RZ ;  /* 0x0000000b0a0a7219 */ /* 0x000fc400000006ff */
[-C--:B------:R-:W-:Y:S01]  /*6c20*/  SHF.R.U32.HI R7, RZ, R11.reuse, R6 ;  /* 0x0000000bff077219 */ /* 0x080fe20000011606 */
[----:B------:R-:W-:Y:S01]  /*6c30*/  IMAD.MOV.U32 R6, RZ, RZ, R19 ;  /* 0x000000ffff067224 */ /* 0x000fe200078e0013 */
[----:B------:R-:W-:Y:S01]  /*6c40*/  SHF.L.U32 R24, R8, R11, RZ ;  /* 0x0000000b08187219 */ /* 0x000fe200000006ff */
[----:B------:R-:W0:Y:S01]  /*6c50*/  LDC R28, c[0x0][0x638] ;  /* 0x00018e00ff1c7b82 */ /* 0x000e220000000800 */
[----:B------:R-:W-:-:S07]  /*6c60*/  LOP3.LUT R30, RZ, R10, RZ, 0x33, !PT ;  /* 0x0000000aff1e7212 */ /* 0x000fce00078e33ff */
[----:B------:R-:W0:Y:S01]  /*6c70*/  LDC R29, c[0x0][0x610] ;  /* 0x00018400ff1d7b82 */ /* 0x000e220000000800 */
[----:B---34-:R-:W-:Y:S05]  /*6c80*/  @!P0 BRA `(.L_x_161) ;  /* 0x0000000000288947 */ /* 0x018fea0003800000 */
[----:B------:R-:W3:Y:S02]  /*6c90*/  LDC R6, c[0x0][0x64c] ;  /* 0x00019300ff067b82 */ /* 0x000ee40000000800 */
[----:B---3--:R-:W-:-:S05]  /*6ca0*/  IADD3 R11, P0, R19, R6, RZ ;  /* 0x00000006130b7210 */ /* 0x008fca0007f1e0ff */
        /* <DEDUP_REMOVED lines=8> */
.L_x_161:
[----:B------:R-:W-:Y:S01]  /*6d30*/  ISETP.NE.AND P0, PT, R2, 0x1, PT ;  /* 0x000000010200780c */ /* 0x000fe20003f05270 */
[----:B--2---:R-:W-:Y:S01]  /*6d40*/  VIADD R9, R21, 0xffffffff ;  /* 0xffffffff15097836 */ /* 0x004fe20000000000 */
[----:B-1----:R-:W-:Y:S01]  /*6d50*/  SHF.R.U64 R7, R6, R25, R7 ;  /* 0x0000001906077219 */ /* 0x002fe20000001207 */
[----:B------:R-:W-:Y:S01]  /*6d60*/  IMAD.MOV R20, RZ, RZ, -R20 ;  /* 0x000000ffff147224 */ /* 0x000fe200078e0a14 */
[----:B------:R-:W-:Y:S02]  /*6d70*/  LOP3.LUT R6, R15, R30, RZ, 0xc0, !PT ;  /* 0x0000001e0f067212 */ /* 0x000fe400078ec0ff */
[----:B------:R-:W-:Y:S01]  /*6d80*/  LOP3.LUT R12, R12, R9, RZ, 0xc0, !PT ;  /* 0x000000090c0c7212 */ /* 0x000fe200078ec0ff */
[----:B------:R-:W-:Y:S02]  /*6d90*/  IMAD.MOV R8, RZ, RZ, -R7 ;  /* 0x000000ffff087224 */ /* 0x000fe400078e0a07 */
[----:B------:R-:W-:Y:S02]  /*6da0*/  IMAD R6, R24, R7, R6 ;  /* 0x0000000718067224 */ /* 0x000fe400078e0206 */
[----:B------:R-:W-:-:S02]  /*6db0*/  IMAD.MOV.U32 R9, RZ, RZ, 0x1 ;  /* 0x00000001ff097424 */ /* 0x000fc400078e00ff */
[----:B------:R-:W-:Y:S02]  /*6dc0*/  @P0 IMAD R23, R22, R20, R5 ;  /* 0x0000001416170224 */ /* 0x000fe400078e0205 */
[----:B0-----:R-:W-:Y:S02]  /*6dd0*/  IMAD R5, R8, R28, R19 ;  /* 0x0000001c08057224 */ /* 0x001fe400078e0213 */
[----:B------:R-:W-:Y:S02]  /*6de0*/  IMAD R19, R6, R29, R23 ;  /* 0x0000001d06137224 */ /* 0x000fe400078e0217 */
[----:B------:R-:W-:Y:S02]  /*6df0*/  IMAD R6, R5, R21, R12 ;  /* 0x0000001505067224 */ /* 0x000fe400078e020c */
[----:B------:R-:W-:-:S03]  /*6e00*/  IMAD.MOV.U32 R8, RZ, RZ, R14 ;  /* 0x000000ffff087224 */ /* 0x000fc600078e000e */
[----:B------:R-:W-:Y:S02]  /*6e10*/  SEL R20, R6, R19, !P0 ;  /* 0x0000001306147207 */ /* 0x000fe40004000000 */
[----:B------:R-:W-:-:S07]  /*6e20*/  SEL R19, R19, R6, !P0 ;  /* 0x0000000613137207 */ /* 0x000fce0004000000 */
.L_x_159:
[----:B------:R-:W-:-:S08]  /*6e30*/  NOP ;  /* 0x0000000000007918 */ /* 0x000fd00000000000 */
[----:B------:R-:W0:-:S00]  /*6e40*/  USETMAXREG.DEALLOC.CTAPOOL 0x28 ;  /* 0x00000028000079c8 */ /* 0x000e0000080e0500 */
[----:B0-----:R-:W-:-:S13]  /*6e50*/  ISETP.NE.AND P0, PT, R0, RZ, PT ;  /* 0x000000ff0000720c */ /* 0x001fda0003f05270 */
[----:B------:R-:W-:Y:S05]  /*6e60*/  @P0 EXIT ;  /* 0x000000000000094d */ /* 0x000fea0003800000 */
[----:B------:R-:W-:Y:S01]  /*6e70*/  LOP3.LUT P0, RZ, R9, 0xff, RZ, 0xc0, !PT ;  /* 0x000000ff09ff7812 */ /* 0x000fe2000780c0ff */
[----:B------:R-:W-:Y:S02]  /*6e80*/  IMAD.MOV.U32 R0, RZ, RZ, 0x1 ;  /* 0x00000001ff007424 */ /* 0x000fe400078e00ff */
[----:B------:R-:W-:-:S10]  /*6e90*/  IMAD.MOV.U32 R12, RZ, RZ, RZ ;  /* 0x000000ffff0c7224 */ /* 0x000fd400078e00ff */
[----:B------:R-:W-:Y:S05]  /*6ea0*/  @!P0 BRA `(.L_x_162) ;  /* 0x0000000c003c8947 */ /* 0x000fea0003800000 */
[----:B------:R-:W0:Y:S01]  /*6eb0*/  LDC R0, c[0x0][0x28c] ;  /* 0x0000a300ff007b82 */ /* 0x000e220000000800 */
[----:B------:R-:W-:Y:S01]  /*6ec0*/  LOP3.LUT P0, RZ, R3, 0x1f, RZ, 0xc0, !PT ;  /* 0x0000001f03ff7812 */ /* 0x000fe2000780c0ff */
[----:B------:R-:W-:Y:S01]  /*6ed0*/  ULDC UR5, c[0x0][0x658] ;  /* 0x0001960000057ab9 */ /* 0x000fe20000000800 */
[----:B------:R-:W-:Y:S01]  /*6ee0*/  UMOV UR6, 0xffffffff ;  /* 0xffffffff00067882 */ /* 0x000fe20000000000 */
[----:B------:R-:W-:Y:S01]  /*6ef0*/  BSSY B0, `(.L_x_162) ;  /* 0x00000ca000007945 */ /* 0x000fe20003800000 */
[----:B------:R-:W-:Y:S01]  /*6f00*/  USHF.L.U32 UR6, UR6, UR5, URZ ;  /* 0x0000000506067299 */ /* 0x000fe2000800063f */
[C---:B------:R-:W-:Y:S01]  /*6f10*/  ISETP.NE.AND P2, PT, R4.reuse, RZ, PT ;  /* 0x000000ff0400720c */ /* 0x040fe20003f45270 */
[----:B------:R-:W-:Y:S01]  /*6f20*/  UMOV UR7, 0x1 ;  /* 0x0000000100077882 */ /* 0x000fe20000000000 */
[----:B------:R-:W-:Y:S01]  /*6f30*/  ISETP.NE.OR P0, PT, R4, RZ, !P0 ;  /* 0x000000ff0400720c */ /* 0x000fe20004705670 */
[----:B------:R-:W-:Y:S01]  /*6f40*/  IMAD.MOV.U32 R13, RZ, RZ, 0x1 ;  /* 0x00000001ff0d7424 */ /* 0x000fe200078e00ff */
[----:B------:R-:W-:Y:S01]  /*6f50*/  LOP3.LUT R11, R18, 0x2, RZ, 0xfc, !PT ;  /* 0x00000002120b7812 */ /* 0x000fe200078efcff */
[----:B------:R-:W-:Y:S01]  /*6f60*/  IMAD.MOV.U32 R12, RZ, RZ, RZ ;  /* 0x000000ffff0c7224 */ /* 0x000fe200078e00ff */
[----:B------:R-:W-:Y:S01]  /*6f70*/  ULDC UR4, c[0x0][0x600] ;  /* 0x0001800000047ab9 */ /* 0x000fe20000000800 */
[----:B------:R-:W-:-:S02]  /*6f80*/  USHF.L.U32 UR13, UR7, UR5, URZ ;  /* 0x00000005070d7299 */ /* 0x000fc4000800063f */
[----:B------:R-:W-:Y:S02]  /*6f90*/  UIADD3 UR4, UR4, -0x1, URZ ;  /* 0xffffffff04047890 */ /* 0x000fe4000fffe03f */
[----:B------:R-:W-:Y:S01]  /*6fa0*/  ULOP3.LUT UR5, URZ, UR6, URZ, 0x33, !UPT ;  /* 0x000000063f057292 */ /* 0x000fe2000f8e333f */
[----:B------:R-:W-:Y:S01]  /*6fb0*/  ULDC.64 UR22, c[0x0][0x198] ;  /* 0x0000660000167ab9 */ /* 0x000fe20000000a00 */
[----:B0-----:R-:W-:-:S05]  /*6fc0*/  VIADD R0, R0, 0x3f ;  /* 0x0000003f00007836 */ /* 0x001fca0000000000 */
[----:B------:R-:W-:-:S04]  /*6fd0*/  SHF.R.S32.HI R3, RZ, 0x1f, R0 ;  /* 0x0000001fff037819 */ /* 0x000fc80000011400 */
[----:B------:R-:W-:Y:S01]  /*6fe0*/  LEA.HI R3, R3, R0, RZ, 0x6 ;  /* 0x0000000003037211 */ /* 0x000fe200078f30ff */
[----:B------:R-:W-:-:S03]  /*6ff0*/  IMAD.MOV.U32 R0, RZ, RZ, 0x1 ;  /* 0x00000001ff007424 */ /* 0x000fc600078e00ff */
[----:B------:R-:W-:-:S05]  /*7000*/  SHF.R.S32.HI R3, RZ, 0x6, R3 ;  /* 0x00000006ff037819 */ /* 0x000fca0000011403 */
[----:B------:R-:W-:-:S07]  /*7010*/  VIADD R10, R3, 0x1 ;  /* 0x00000001030a7836 */ /* 0x000fce0000000000 */
.L_x_174:
[----:B------:R-:W-:-:S03]  /*7020*/  UMOV UR6, 0xffffffff ;  /* 0xffffffff00067882 */ /* 0x000fc60000000000 */
[----:B------:R-:W-:Y:S05]  /*7030*/  BRA.DIV UR6, `(.L_x_163) ;  /* 0x0000000e06a07947 */ /* 0x000fea000b800000 */
[----:B------:R-:W-:-:S13]  /*7040*/  ELECT P6, URZ, PT ;  /* 0x00000000003f782f */ /* 0x000fda00038c0000 */
.L_x_184:
[----:B------:R-:W0:Y:S01]  /*7050*/  LDC R4, c[0x0][0x28c] ;  /* 0x0000a300ff047b82 */ /* 0x000e220000000800 */
[----:B------:R-:W-:Y:S01]  /*7060*/  BSSY B1, `(.L_x_164) ;  /* 0x0000041000017945 */ /* 0x000fe20003800000 */
[----:B0-----:R-:W-:-:S13]  /*7070*/  ISETP.LT.OR P6, PT, R4, 0x1, !P6 ;  /* 0x000000010400780c */ /* 0x001fda00077c1670 */
[----:B------:R-:W-:Y:S05]  /*7080*/  @P6 BRA `(.L_x_165) ;  /* 0x0000000000f86947 */ /* 0x000fea0003800000 */
[----:B------:R-:W-:Y:S02]  /*7090*/  IMAD.SHL.U32 R19, R19, 0x80, RZ ;  /* 0x0000008013137824 */ /* 0x000fe400078e00ff */
[----:B------:R-:W-:Y:S02]  /*70a0*/  IMAD.SHL.U32 R20, R20, 0x80, RZ ;  /* 0x0000008014147824 */ /* 0x000fe400078e00ff */
[----:B------:R-:W-:Y:S02]  /*70b0*/  IMAD.MOV.U32 R21, RZ, RZ, RZ ;  /* 0x000000ffff157224 */ /* 0x000fe400078e00ff */
[----:B------:R-:W-:Y:S02]  /*70c0*/  IMAD.MOV.U32 R4, RZ, RZ, R10 ;  /* 0x000000ffff047224 */ /* 0x000fe400078e000a */
[----:B------:R-:W-:Y:S02]  /*70d0*/  IMAD.MOV.U32 R5, RZ, RZ, R0 ;  /* 0x000000ffff057224 */ /* 0x000fe400078e0000 */
[----:B------:R-:W-:-:S07]  /*70e0*/  IMAD.MOV.U32 R6, RZ, RZ, R12 ;  /* 0x000000ffff067224 */ /* 0x000fce00078e000c */
.L_x_169:
[----:B------:R-:W0:Y:S01]  /*70f0*/  S2R R14, SR_CgaCtaId ;  /* 0x00000000000e7919 */ /* 0x000e220000008800 */
[----:B------:R-:W-:Y:S01]  /*7100*/  MOV R7, 0x400 ;  /* 0x0000040000077802 */ /* 0x000fe20000000f00 */
[----:B------:R-:W1:Y:S03]  /*7110*/  @!P2 LDC R9, c[0x0][0x500] ;  /* 0x00014000ff09ab82 */ /* 0x000e660000000800 */
[----:B0-----:R-:W-:Y:S02]  /*7120*/  LEA R15, R14, R7, 0x18 ;  /* 0x000000070e0f7211 */ /* 0x001fe400078ec0ff */
[----:B------:R-:W-:-:S03]  /*7130*/  SHF.L.U32 R7, R5, 0x1f, RZ ;  /* 0x0000001f05077819 */ /* 0x000fc600000006ff */
[----:B------:R-:W-:-:S04]  /*7140*/  IMAD R14, R6, 0x8, R15 ;  /* 0x00000008060e7824 */ /* 0x000fc800078e020f */
[----:B------:R-:W0:Y:S02]  /*7150*/  SYNCS.PHASECHK.TRANS64.TRYWAIT P1, [R14+URZ+0x18], R7 ;  /* 0x000018070e0075a7 */ /* 0x000e24000802017f */
[----:B01----:R-:W-:Y:S05]  /*7160*/  @!P1 BRA `(.L_x_166) ;  /* 0x0000000c00749947 */ /* 0x003fea0003800000 */
.L_x_185:
[----:B0-----:R-:W-:Y:S01]  /*7170*/  PRMT R7, R11, 0x9910, RZ ;  /* 0x000099100b077816 */ /* 0x001fe200000000ff */
[----:B------:R0:W-:Y:S03]  /*7180*/  @!P2 SYNCS.ARRIVE.TRANS64 RZ, [R14+URZ], R9 ;  /* 0x000000090effa9a7 */ /* 0x0001e6000800003f */
[----:B------:R-:W-:-:S13]  /*7190*/  ISETP.NE.AND P1, PT, R7, 0x2, PT ;  /* 0x000000020700780c */ /* 0x000fda0003f25270 */
[----:B0-----:R-:W-:Y:S05]  /*71a0*/  @P1 BRA `(.L_x_167) ;  /* 0x0000000000041947 */ /* 0x001fea0003800000 */
[----:B------:R-:W-:Y:S01]  /*71b0*/  BPT.TRAP 0x1 ;  /* 0x000000040000795c */ /* 0x000fe20000300000 */
.L_x_167:
[----:B------:R-:W-:Y:S05]  /*71c0*/  @P0 BRA `(.L_x_168) ;  /* 0x0000000000040947 */ /* 0x000fea0003800000 */
[----:B------:R-:W-:Y:S01]  /*71d0*/  BPT.TRAP 0x1 ;  /* 0x000000040000795c */ /* 0x000fe20000300000 */
.L_x_168:
[----:B------:R-:W-:Y:S01]  /*71e0*/  IMAD R15, R6, 0x8000, R15 ;  /* 0x00008000060f7824 */ /* 0x000fe200078e020f */
[----:B------:R-:W-:Y:S01]  /*71f0*/  R2UR UR34, R21 ;  /* 0x00000000152272ca */ /* 0x000fe200000e0000 */
[----:B------:R-:W-:Y:S01]  /*7200*/  VIADD R4, R4, 0xffffffff ;  /* 0xffffffff04047836 */ /* 0x000fe20000000000 */
[----:B------:R-:W-:Y:S01]  /*7210*/  R2UR UR33, R14 ;  /* 0x000000000e2172ca */ /* 0x000fe200000e0000 */
[----:B------:R-:W-:Y:S01]  /*7220*/  UIADD3 UR6, UP0, UR22, 0xf0, URZ ;  /* 0x000000f016067890 */ /* 0x000fe2000ff1e03f */
[----:B------:R-:W-:Y:S01]  /*7230*/  R2UR UR8, R15 ;  /* 0x000000000f0872ca */ /* 0x000fe200000e0000 */
[----:B------:R-:W-:Y:S01]  /*7240*/  UIADD3 UR30, UP1, UR22, 0x1f0, URZ ;  /* 0x000001f0161e7890 */ /* 0x000fe2000ff3e03f */
[----:B------:R-:W-:Y:S01]  /*7250*/  R2UR UR35, R19 ;  /* 0x00000000132372ca */ /* 0x000fe200000e0000 */
[----:B------:R-:W-:Y:S01]  /*7260*/  UIADD3.X UR7, URZ, UR23, URZ, UP0, !UPT ;  /* 0x000000173f077290 */ /* 0x000fe200087fe43f */
[----:B------:R-:W-:Y:S01]  /*7270*/  R2UR UR36, R8 ;  /* 0x00000000082472ca */ /* 0x000fe200000e0000 */
[----:B------:R-:W-:Y:S01]  /*7280*/  UIADD3.X UR31, URZ, UR23, URZ, UP1, !UPT ;  /* 0x000000173f1f7290 */ /* 0x000fe20008ffe43f */
[----:B------:R-:W-:Y:S01]  /*7290*/  R2UR UR19, R20 ;  /* 0x00000000141372ca */ /* 0x000fe200000e0000 */
[----:B------:R-:W-:Y:S01]  /*72a0*/  VIADD R6, R6, 0x1 ;  /* 0x0000000106067836 */ /* 0x000fe20000000000 */
[----:B------:R-:W-:Y:S01]  /*72b0*/  ISETP.GT.AND P3, PT, R4, 0x1, PT ;  /* 0x000000010400780c */ /* 0x000fe20003f64270 */
[----:B------:R-:W-:Y:S01]  /*72c0*/  UIADD3 UR26, UR34, 0x20, URZ ;  /* 0x00000020221a7890 */ /* 0x000fe2000fffe03f */
[----:B------:R-:W-:Y:S01]  /*72d0*/  VIADD R21, R21, 0x40 ;  /* 0x0000004015157836 */ /* 0x000fe20000000000 */
[----:B------:R-:W-:Y:S01]  /*72e0*/  UMOV UR14, 0x0 ;  /* 0x00000000000e7882 */ /* 0x000fe20000000000 */
[----:B------:R-:W-:Y:S01]  /*72f0*/  UMOV UR15, 0x10000000 ;  /* 0x10000000000f7882 */ /* 0x000fe20000000000 */
[----:B------:R-:W-:Y:S01]  /*7300*/  UIADD3 UR32, UR8, 0x100, URZ ;  /* 0x0000010008207890 */ /* 0x000fe2000fffe03f */
[----:B------:R-:W-:Y:S01]  /*7310*/  ISETP.NE.AND P1, PT, R6, 0x3, PT ;  /* 0x000000030600780c */ /* 0x000fe20003f25270 */
[----:B------:R-:W-:-:S02]  /*7320*/  UIADD3 UR24, UR8, 0x4100, URZ ;  /* 0x0000410008187890 */ /* 0x000fc4000fffe03f */
[----:B------:R-:W-:Y:S01]  /*7330*/  UIADD3 UR16, UR8, 0x18100, URZ ;  /* 0x0001810008107890 */ /* 0x000fe2000fffe03f */
[----:B------:R-:W-:Y:S01]  /*7340*/  SEL R14, RZ, 0x1, P1 ;  /* 0x00000001ff0e7807 */ /* 0x000fe20000800000 */
[----:B------:R-:W-:Y:S01]  /*7350*/  UIADD3 UR8, UR8, 0x1c100, URZ ;  /* 0x0001c10008087890 */ /* 0x000fe2000fffe03f */
[----:B------:R-:W-:Y:S01]  /*7360*/  SEL R6, R6, RZ, P1 ;  /* 0x000000ff06067207 */ /* 0x000fe20000800000 */
[----:B------:R-:W-:Y:S01]  /*7370*/  UMOV UR25, UR33 ;  /* 0x0000002100197c82 */ /* 0x000fe20008000000 */
[----:B------:R-:W-:Y:S01]  /*7380*/  UMOV UR27, UR35 ;  /* 0x00000023001b7c82 */ /* 0x000fe20008000000 */
[----:B------:R-:W-:Y:S01]  /*7390*/  UMOV UR28, UR36 ;  /* 0x00000024001c7c82 */ /* 0x000fe20008000000 */
[----:B------:R-:W-:Y:S01]  /*73a0*/  UMOV UR17, UR33 ;  /* 0x0000002100117c82 */ /* 0x000fe20008000000 */
[----:B------:R-:W-:Y:S01]  /*73b0*/  UMOV UR18, UR34 ;  /* 0x0000002200127c82 */ /* 0x000fe20008000000 */
[----:B------:R-:W-:Y:S01]  /*73c0*/  UMOV UR20, UR36 ;  /* 0x0000002400147c82 */ /* 0x000fe20008000000 */
[----:B------:R0:W-:Y:S01]  /*73d0*/  UTMALDG.3D [UR32], [UR6], desc[UR14] ;  /* 0x00000e20060075b4 */ /* 0x0001e20008011000 */
[----:B------:R-:W-:Y:S01]  /*73e0*/  UMOV UR9, UR33 ;  /* 0x0000002100097c82 */ /* 0x000fe20008000000 */
[----:B------:R-:W-:Y:S01]  /*73f0*/  UMOV UR11, UR19 ;  /* 0x00000013000b7c82 */ /* 0x000fe20008000000 */
[----:B------:R-:W-:Y:S01]  /*7400*/  UMOV UR12, UR36 ;  /* 0x00000024000c7c82 */ /* 0x000fe20008000000 */
[----:B------:R-:W-:Y:S01]  /*7410*/  UMOV UR10, UR26 ;  /* 0x0000001a000a7c82 */ /* 0x000fe20008000000 */
[----:B------:R-:W-:Y:S01]  /*7420*/  LOP3.LUT R5, R5, R14, RZ, 0x3c, !PT ;  /* 0x0000000e05057212 */ /* 0x000fe200078e3cff */
[----:B------:R0:W-:Y:S01]  /*7430*/  UTMALDG.3D [UR24], [UR6], desc[UR14] ;  /* 0x00000e18060075b4 */ /* 0x0001e20008011000 */
[----:B------:R0:W-:Y:S01]  /*7440*/  UTMALDG.3D [UR16], [UR30], desc[UR14] ;  /* 0x00000e101e0075b4 */ /* 0x0001e20008011000 */
[----:B------:R0:W-:Y:S02]  /*7450*/  UTMALDG.3D [UR8], [UR30], desc[UR14] ;  /* 0x00000e081e0075b4 */ /* 0x0001e40008011000 */
[----:B0-----:R-:W-:Y:S05]  /*7460*/  @P3 BRA `(.L_x_169) ;  /* 0xfffffffc00203947 */ /* 0x001fea000383ffff */
.L_x_165:
[----:B------:R-:W-:Y:S05]  /*7470*/  BSYNC B1 ;  /* 0x0000000000017941 */ /* 0x000fea0003800000 */
.L_x_164:
[----:B------:R-:W-:Y:S01]  /*7480*/  LOP3.LUT P3, RZ, R13, 0xff, RZ, 0xc0, !PT ;  /* 0x000000ff0dff7812 */ /* 0x000fe2000786c0ff */
[----:B------:R-:W-:Y:S01]  /*7490*/  IMAD.IADD R12, R3, 0x1, R12 ;  /* 0x00000001030c7824 */ /* 0x000fe200078e020c */
[----:B------:R-:W-:Y:S01]  /*74a0*/  IADD3 R16, P4, R16, UR38, RZ ;  /* 0x0000002610107c10 */ /* 0x000fe2000ff9e0ff */
[----:B------:R-:W-:Y:S01]  /*74b0*/  ULDC.64 UR6, c[0x0][0x650] ;  /* 0x0001940000067ab9 */ /* 0x000fe20000000a00 */
[----:B------:R-:W-:Y:S01]  /*74c0*/  BSSY B1, `(.L_x_170) ;  /* 0x000006a000017945 */ /* 0x000fe20003800000 */
[----:B------:R-:W-:Y:S01]  /*74d0*/  IMAD.MOV.U32 R19, RZ, RZ, -0x1 ;  /* 0xffffffffff137424 */ /* 0x000fe200078e00ff */
[----:B------:R-:W-:Y:S01]  /*74e0*/  ISETP.GT.U32.AND P1, PT, R12, 0x2, PT ;  /* 0x000000020c00780c */ /* 0x000fe20003f24070 */
[----:B------:R-:W-:Y:S01]  /*74f0*/  IMAD.MOV.U32 R20, RZ, RZ, -0x1 ;  /* 0xffffffffff147424 */ /* 0x000fe200078e00ff */
[----:B------:R-:W-:Y:S01]  /*7500*/  IADD3.X R17, R17, UR41, RZ, P4, !PT ;  /* 0x0000002911117c10 */ /* 0x000fe2000a7fe4ff */
[----:B------:R-:W-:Y:S01]  /*7510*/  IMAD.MOV.U32 R8, RZ, RZ, -0x1 ;  /* 0xffffffffff087424 */ /* 0x000fe200078e00ff */
[----:B------:R-:W-:-:S02]  /*7520*/  ISETP.LT.U32.AND P1, PT, R3, 0x3, P1 ;  /* 0x000000030300780c */ /* 0x000fc40000f21070 */
[----:B------:R-:W-:Y:S01]  /*7530*/  PRMT R13, RZ, 0x7610, R13 ;  /* 0x00007610ff0d7816 */ /* 0x000fe2000000000d */
[----:B------:R-:W0:Y:S01]  /*7540*/  @P3 S2R R5, SR_CgaCtaId ;  /* 0x0000000000053919 */ /* 0x000e220000008800 */
[----:B------:R-:W-:-:S04]  /*7550*/  @P3 MOV R4, 0x400 ;  /* 0x0000040000043802 */ /* 0x000fc80000000f00 */
[----:B0-----:R-:W-:Y:S01]  /*7560*/  @P3 LEA R6, R5, R4, 0x18 ;  /* 0x0000000405063211 */ /* 0x001fe200078ec0ff */
[----:B------:R-:W-:-:S03]  /*7570*/  IMAD.WIDE.U32 R4, R12, -0x55555555, RZ ;  /* 0xaaaaaaab0c047825 */ /* 0x000fc600078e00ff */
[----:B------:R0:W-:Y:S01]  /*7580*/  @P3 SYNCS.ARRIVE.TRANS64.A1T0 RZ, [R6+URZ+0x48], RZ ;  /* 0x000048ff06ff39a7 */ /* 0x0001e2000810003f */
[----:B------:R-:W-:Y:S02]  /*7590*/  ISETP.GE.U32.AND P3, PT, R3, 0x3, PT ;  /* 0x000000030300780c */ /* 0x000fe40003f66070 */
[----:B------:R-:W-:Y:S02]  /*75a0*/  SHF.R.U32.HI R7, RZ, 0x1, R5 ;  /* 0x00000001ff077819 */ /* 0x000fe40000011605 */
[----:B------:R-:W-:Y:S02]  /*75b0*/  SEL R5, RZ, 0x1, !P1 ;  /* 0x00000001ff057807 */ /* 0x000fe40004800000 */
[----:B------:R-:W-:Y:S01]  /*75c0*/  ISETP.GE.U32.AND P1, PT, R16, UR6, PT ;  /* 0x0000000610007c0c */ /* 0x000fe2000bf26070 */
[----:B------:R-:W-:Y:S01]  /*75d0*/  IMAD R12, R7, -0x3, R12 ;  /* 0xfffffffd070c7824 */ /* 0x000fe200078e020c */
[----:B------:R-:W-:Y:S02]  /*75e0*/  LOP3.LUT R0, R0, R5, RZ, 0x3c, !PT ;  /* 0x0000000500007212 */ /* 0x000fe400078e3cff */
[----:B------:R-:W-:-:S02]  /*75f0*/  ISETP.GE.U32.AND.EX P1, PT, R17, UR7, PT, P1 ;  /* 0x0000000711007c0c */ /* 0x000fc4000bf26110 */
[----:B------:R-:W-:Y:S02]  /*7600*/  PRMT R4, RZ, 0x7610, R4 ;  /* 0x00007610ff047816 */ /* 0x000fe40000000004 */
[----:B------:R-:W-:-:S09]  /*7610*/  @P3 LOP3.LUT R0, R0, 0x1, R7, 0x78, !PT ;  /* 0x0000000100003812 */ /* 0x000fd200078e7807 */
[----:B0-----:R-:W-:Y:S05]  /*7620*/  @P1 BRA `(.L_x_171) ;  /* 0x00000004004c1947 */ /* 0x001fea0003800000 */
[----:B------:R-:W-:Y:S01]  /*7630*/  ULDC.64 UR6, c[0x0][0x628] ;  /* 0x00018a0000067ab9 */ /* 0x000fe20000000a00 */
[----:B------:R-:W0:Y:S01]  /*7640*/  S2R R15, SR_CTAID.X ;  /* 0x00000000000f7919 */ /* 0x000e220000002500 */
[----:B------:R-:W-:Y:S01]  /*7650*/  ISETP.NE.U32.AND P1, PT, RZ, UR6, PT ;  /* 0x00000006ff007c0c */ /* 0x000fe2000bf25070 */
[----:B------:R-:W-:Y:S01]  /*7660*/  ULDC UR9, c[0x0][0x630] ;  /* 0x00018c0000097ab9 */ /* 0x000fe20000000800 */
[----:B------:R-:W-:Y:S01]  /*7670*/  IMAD.MOV.U32 R4, RZ, RZ, R16 ;  /* 0x000000ffff047224 */ /* 0x000fe200078e0010 */
[----:B------:R-:W1:Y:S01]  /*7680*/  S2R R14, SR_CTAID.Y ;  /* 0x00000000000e7919 */ /* 0x000e620000002600 */
[----:B------:R-:W-:Y:S01]  /*7690*/  ISETP.NE.AND.EX P1, PT, RZ, UR7, PT, P1 ;  /* 0x00000007ff007c0c */ /* 0x000fe2000bf25310 */
[----:B------:R-:W-:-:S12]  /*76a0*/  IMAD.MOV.U32 R5, RZ, RZ, R17 ;  /* 0x000000ffff057224 */ /* 0x000fd800078e0011 */
[----:B------:R-:W-:Y:S05]  /*76b0*/  @!P1 BRA `(.L_x_172) ;  /* 0x0000000000289947 */ /* 0x000fea0003800000 */
[----:B------:R-:W-:Y:S02]  /*76c0*/  ULDC UR8, c[0x0][0x634] ;  /* 0x00018d0000087ab9 */ /* 0x000fe40000000800 */
[----:B------:R-:W-:-:S05]  /*76d0*/  IADD3 R9, P1, R16, UR8, RZ ;  /* 0x0000000810097c10 */ /* 0x000fca000ff3e0ff */
[----:B------:R-:W-:-:S04]  /*76e0*/  IMAD.X R19, RZ, RZ, R17, P1 ;  /* 0x000000ffff137224 */ /* 0x000fc800008e0611 */
[----:B------:R-:W-:-:S04]  /*76f0*/  IMAD.WIDE.U32 R6, R19, UR6, RZ ;  /* 0x0000000613067c25 */ /* 0x000fc8000f8e00ff */
[----:B------:R-:W-:-:S04]  /*7700*/  IMAD.WIDE.U32 R6, P1, R9, UR7, R6 ;  /* 0x0000000709067c25 */ /* 0x000fc8000f820006 */
[----:B------:R-:W-:-:S04]  /*7710*/  IMAD.WIDE.U32 R8, R9, UR6, RZ ;  /* 0x0000000609087c25 */ /* 0x000fc8000f8e00ff */
[----:B------:R-:W-:Y:S01]  /*7720*/  IMAD.X R5, RZ, RZ, RZ, P1 ;  /* 0x000000ffff057224 */ /* 0x000fe200008e06ff */
[----:B------:R-:W-:Y:S01]  /*7730*/  IADD3 RZ, P1, R9, R6, RZ ;  /* 0x0000000609ff7210 */ /* 0x000fe20007f3e0ff */
[----:B------:R-:W-:-:S04]  /*7740*/  IMAD.MOV.U32 R4, RZ, RZ, R7 ;  /* 0x000000ffff047224 */ /* 0x000fc800078e0007 */
[----:B------:R-:W-:-:S08]  /*7750*/  IMAD.WIDE.U32.X R4, R19, UR7, R4, P1 ;  /* 0x0000000713047c25 */ /* 0x000fd000088e0404 */
.L_x_172:
[--C-:B------:R-:W-:Y:S01]  /*7760*/  SHF.R.U64 R8, R4, UR9, R5.reuse ;  /* 0x0000000904087c19 */ /* 0x100fe20008001205 */
[----:B------:R-:W-:Y:S01]  /*7770*/  ULDC.64 UR6, c[0x0][0x620] ;  /* 0x0001880000067ab9 */ /* 0x000fe20000000a00 */
[----:B------:R-:W-:Y:S01]  /*7780*/  SHF.R.U32.HI R4, RZ, UR9, R5 ;  /* 0x00000009ff047c19 */ /* 0x000fe20008011605 */
[----:B------:R-:W2:Y:S01]  /*7790*/  LDC R24, c[0x0][0x144] ;  /* 0x00005100ff187b82 */ /* 0x000ea20000000800 */
[----:B------:R-:W-:Y:S01]  /*77a0*/  IADD3 R7, P1, RZ, -R8, RZ ;  /* 0x80000008ff077210 */ /* 0x000fe20007f3e0ff */
[----:B------:R-:W-:Y:S01]  /*77b0*/  ULDC.64 UR10, c[0x0][0x640] ;  /* 0x00019000000a7ab9 */ /* 0x000fe20000000a00 */
[----:B0-----:R-:W-:Y:S01]  /*77c0*/  I2FP.F32.U32 R9, R15 ;  /* 0x0000000f00097245 */ /* 0x001fe20000201000 */
[----:B------:R-:W-:Y:S02]  /*77d0*/  ULDC UR8, c[0x0][0x608] ;  /* 0x0001820000087ab9 */ /* 0x000fe40000000800 */
[----:B------:R-:W-:Y:S01]  /*77e0*/  IMAD.X R4, RZ, RZ, ~R4, P1 ;  /* 0x000000ffff047224 */ /* 0x000fe200008e0e04 */
[----:B------:R-:W-:Y:S01]  /*77f0*/  ISETP.NE.U32.AND P1, PT, RZ, UR10, PT ;  /* 0x0000000aff007c0c */ /* 0x000fe2000bf25070 */
[----:B------:R-:W0:Y:S02]  /*7800*/  LDC R21, c[0x0][0x148] ;  /* 0x00005200ff157b82 */ /* 0x000e240000000800 */
[----:B------:R-:W-:Y:S01]  /*7810*/  IMAD R6, R4, UR6, RZ ;  /* 0x0000000604067c24 */ /* 0x000fe2000f8e02ff */
[----:B------:R-:W-:Y:S01]  /*7820*/  ISETP.NE.AND.EX P1, PT, RZ, UR11, PT, P1 ;  /* 0x0000000bff007c0c */ /* 0x000fe2000bf25310 */
[----:B------:R-:W-:Y:S01]  /*7830*/  IMAD.WIDE.U32 R4, R7, UR6, R16 ;  /* 0x0000000607047c25 */ /* 0x000fe2000f8e0010 */
[----:B------:R-:W-:-:S03]  /*7840*/  ULDC UR6, c[0x0][0x150] ;  /* 0x0000540000067ab9 */ /* 0x000fc60000000800 */
[----:B------:R-:W-:Y:S02]  /*7850*/  IMAD R7, R7, UR7, R6 ;  /* 0x0000000707077c24 */ /* 0x000fe4000f8e0206 */
[----:B------:R-:W-:Y:S01]  /*7860*/  FMUL R6, R9, UR6 ;  /* 0x0000000609067c20 */ /* 0x000fe20008400000 */
[----:B------:R-:W-:Y:S01]  /*7870*/  ULDC UR6, c[0x0][0x618] ;  /* 0x0001860000067ab9 */ /* 0x000fe20000000800 */
[----:B------:R-:W-:Y:S01]  /*7880*/  ULDC UR7, c[0x0][0x154] ;  /* 0x0000550000077ab9 */ /* 0x000fe20000000800 */
[----:B------:R-:W-:-:S03]  /*7890*/  IMAD.IADD R5, R5, 0x1, R7 ;  /* 0x0000000105057824 */ /* 0x000fc600078e0207 */
[----:B------:R-:W3:Y:S02]  /*78a0*/  F2I.U32.TRUNC.NTZ R6, R6 ;  /* 0x0000000600067305 */ /* 0x000ee4000020f000 */
[----:B------:R-:W-:Y:S02]  /*78b0*/  SHF.R.U64 R9, R4, UR6, R5 ;  /* 0x0000000604097c19 */ /* 0x000fe40008001205 */
[----:B-1----:R-:W-:-:S05]  /*78c0*/  I2FP.F32.U32 R4, R14 ;  /* 0x0000000e00047245 */ /* 0x002fca0000201000 */
[----:B------:R-:W-:Y:S01]  /*78d0*/  FMUL R22, R4, UR7 ;  /* 0x0000000704167c20 */ /* 0x000fe20008400000 */
[----:B------:R-:W-:Y:S01]  /*78e0*/  SHF.R.U32.HI R4, RZ, UR6, R5 ;  /* 0x00000006ff047c19 */ /* 0x000fe20008011605 */
[----:B------:R-:W-:-:S03]  /*78f0*/  ULDC UR6, c[0x0][0x658] ;  /* 0x0001960000067ab9 */ /* 0x000fc60000000800 */
[--C-:B------:R-:W-:Y:S01]  /*7900*/  SHF.R.U64 R20, R9, UR8, R4.reuse ;  /* 0x0000000809147c19 */ /* 0x100fe20008001204 */
[----:B------:R-:W1:Y:S01]  /*7910*/  F2I.U32.TRUNC.NTZ R22, R22 ;  /* 0x0000001600167305 */ /* 0x000e62000020f000 */
[----:B------:R-:W-:Y:S01]  /*7920*/  SHF.R.U32.HI R5, RZ, UR8, R4 ;  /* 0x00000008ff057c19 */ /* 0x000fe20008011604 */
[----:B---3--:R-:W-:-:S03]  /*7930*/  IMAD.MOV R6, RZ, RZ, -R6 ;  /* 0x000000ffff067224 */ /* 0x008fc600078e0a06 */
[----:B------:R-:W-:Y:S01]  /*7940*/  SHF.R.U64 R19, R20, UR6, R5 ;  /* 0x0000000614137c19 */ /* 0x000fe20008001205 */
[----:B--2---:R-:W-:Y:S01]  /*7950*/  IMAD R15, R24, R6, R15 ;  /* 0x00000006180f7224 */ /* 0x004fe200078e020f */
[----:B------:R-:W-:-:S03]  /*7960*/  SHF.R.U32.HI R23, RZ, UR6, R5 ;  /* 0x00000006ff177c19 */ /* 0x000fc60008011605 */
[----:B------:R-:W-:Y:S02]  /*7970*/  IMAD.MOV.U32 R4, RZ, RZ, R19 ;  /* 0x000000ffff047224 */ /* 0x000fe400078e0013 */
[----:B------:R-:W-:Y:S01]  /*7980*/  IMAD.MOV.U32 R5, RZ, RZ, R23 ;  /* 0x000000ffff057224 */ /* 0x000fe200078e0017 */
[----:B-1----:R-:W-:Y:S06]  /*7990*/  @!P1 BRA `(.L_x_173) ;  /* 0x0000000000289947 */ /* 0x002fec0003800000 */
[----:B------:R-:W-:Y:S02]  /*79a0*/  ULDC UR6, c[0x0][0x64c] ;  /* 0x0001930000067ab9 */ /* 0x000fe40000000800 */
[----:B------:R-:W-:-:S05]  /*79b0*/  IADD3 R5, P1, R19, UR6, RZ ;  /* 0x0000000613057c10 */ /* 0x000fca000ff3e0ff */
[----:B------:R-:W-:-:S04]  /*79c0*/  IMAD.X R23, RZ, RZ, R23, P1 ;  /* 0x000000ffff177224 */ /* 0x000fc800008e0617 */
[----:B------:R-:W-:-:S04]  /*79d0*/  IMAD.WIDE.U32 R6, R23, UR10, RZ ;  /* 0x0000000a17067c25 */ /* 0x000fc8000f8e00ff */
[----:B------:R-:W-:-:S04]  /*79e0*/  IMAD.WIDE.U32 R6, P1, R5, UR11, R6 ;  /* 0x0000000b05067c25 */ /* 0x000fc8000f820006 */
[----:B------:R-:W-:-:S04]  /*79f0*/  IMAD.WIDE.U32 R4, R5, UR10, RZ ;  /* 0x0000000a05047c25 */ /* 0x000fc8000f8e00ff */
[----:B------:R-:W-:Y:S01]  /*7a00*/  IMAD.MOV.U32 R4, RZ, RZ, R7 ;  /* 0x000000ffff047224 */ /* 0x000fe200078e0007 */
[----:B------:R-:W-:Y:S01]  /*7a10*/  IADD3 RZ, P3, R5, R6, RZ ;  /* 0x0000000605ff7210 */ /* 0x000fe20007f7e0ff */
[----:B------:R-:W-:-:S04]  /*7a20*/  IMAD.X R5, RZ, RZ, RZ, P1 ;  /* 0x000000ffff057224 */ /* 0x000fc800008e06ff */
[----:B------:R-:W-:-:S08]  /*7a30*/  IMAD.WIDE.U32.X R4, R23, UR11, R4, P3 ;  /* 0x0000000b17047c25 */ /* 0x000fd000098e0404 */
.L_x_173:
[----:B------:R-:W-:Y:S01]  /*7a40*/  ISETP.NE.AND P1, PT, R2, 0x1, PT ;  /* 0x000000010200780c */ /* 0x000fe20003f25270 */
[----:B------:R-:W-:Y:S01]  /*7a50*/  ULDC UR6, c[0x0][0x648] ;  /* 0x0001920000067ab9 */ /* 0x000fe20000000800 */
[----:B------:R-:W-:Y:S01]  /*7a60*/  LOP3.LUT R20, R20, UR5, RZ, 0xc0, !PT ;  /* 0x0000000514147c12 */ /* 0x000fe2000f8ec0ff */
[----:B------:R-:W-:Y:S01]  /*7a70*/  IMAD.MOV R22, RZ, RZ, -R22 ;  /* 0x000000ffff167224 */ /* 0x000fe200078e0a16 */
[----:B------:R-:W-:Y:S01]  /*7a80*/  SHF.R.U64 R5, R4, UR6, R5 ;  /* 0x0000000604057c19 */ /* 0x000fe20008001205 */
[----:B------:R-:W-:Y:S01]  /*7a90*/  ULDC UR6, c[0x0][0x638] ;  /* 0x00018e0000067ab9 */ /* 0x000fe20000000800 */
[----:B------:R-:W-:Y:S01]  /*7aa0*/  LOP3.LUT R6, R9, UR4, RZ, 0xc0, !PT ;  /* 0x0000000409067c12 */ /* 0x000fe2000f8ec0ff */
[----:B------:R-:W-:Y:S02]  /*7ab0*/  ULDC UR7, c[0x0][0x610] ;  /* 0x0001840000077ab9 */ /* 0x000fe40000000800 */
[----:B------:R-:W-:Y:S02]  /*7ac0*/  IMAD.MOV R4, RZ, RZ, -R5 ;  /* 0x000000ffff047224 */ /* 0x000fe400078e0a05 */
[----:B------:R-:W-:-:S02]  /*7ad0*/  IMAD R20, R5, UR13, R20 ;  /* 0x0000000d05147c24 */ /* 0x000fc4000f8e0214 */
[----:B0-----:R-:W-:Y:S02]  /*7ae0*/  @P1 IMAD R15, R21, R22, R14 ;  /* 0x00000016150f1224 */ /* 0x001fe400078e020e */
[----:B------:R-:W-:Y:S01]  /*7af0*/  IMAD R19, R4, UR6, R19 ;  /* 0x0000000604137c24 */ /* 0x000fe2000f8e0213 */
[----:B------:R-:W-:Y:S01]  /*7b00*/  ULDC UR6, c[0x0][0x600] ;  /* 0x0001800000067ab9 */ /* 0x000fe20000000800 */
[----:B------:R-:W-:Y:S02]  /*7b10*/  IMAD R15, R20, UR7, R15 ;  /* 0x00000007140f7c24 */ /* 0x000fe4000f8e020f */
[----:B------:R-:W-:Y:S02]  /*7b20*/  IMAD R6, R19, UR6, R6 ;  /* 0x0000000613067c24 */ /* 0x000fe4000f8e0206 */
[----:B------:R-:W-:-:S03]  /*7b30*/  IMAD.MOV.U32 R4, RZ, RZ, 0x1 ;  /* 0x00000001ff047424 */ /* 0x000fc600078e00ff */
[----:B------:R-:W-:Y:S02]  /*7b40*/  SEL R20, R6, R15, !P1 ;  /* 0x0000000f06147207 */ /* 0x000fe40004800000 */
[----:B------:R-:W-:-:S07]  /*7b50*/  SEL R19, R15, R6, !P1 ;  /* 0x000000060f137207 */ /* 0x000fce0004800000 */
.L_x_171:
[----:B------:R-:W-:Y:S05]  /*7b60*/  BSYNC B1 ;  /* 0x0000000000017941 */ /* 0x000fea0003800000 */
.L_x_170:
[----:B------:R-:W-:-:S13]  /*7b70*/  LOP3.LUT P1, RZ, R4, 0xff, RZ, 0xc0, !PT ;  /* 0x000000ff04ff7812 */ /* 0x000fda000782c0ff */
[----:B------:R-:W-:Y:S05]  /*7b80*/  @P1 BRA `(.L_x_174) ;  /* 0xfffffff400241947 */ /* 0x000fea000383ffff */
[----:B------:R-:W-:Y:S05]  /*7b90*/  BSYNC B0 ;  /* 0x0000000000007941 */ /* 0x000fea0003800000 */
.L_x_162:
[----:B------:R-:W-:-:S03]  /*7ba0*/  UMOV UR6, 0xffffffff ;  /* 0xffffffff00067882 */ /* 0x000fc60000000000 */
[----:B------:R-:W-:Y:S05]  /*7bb0*/  BRA.DIV UR6, `(.L_x_175) ;  /* 0x0000000206f47947 */ /* 0x000fea000b800000 */
[----:B------:R-:W-:-:S13]  /*7bc0*/  ELECT P6, URZ, PT ;  /* 0x00000000003f782f */ /* 0x000fda00038c0000 */
.L_x_188:
[----:B------:R-:W-:Y:S04]  /*7bd0*/  BSSY B0, `(.L_x_176) ;  /* 0x0000022000007945 */ /* 0x000fe80003800000 */
[----:B------:R-:W-:Y:S05]  /*7be0*/  @!P6 BRA `(.L_x_177) ;  /* 0x000000000080e947 */ /* 0x000fea0003800000 */
[----:B------:R-:W-:-:S04]  /*7bf0*/  LOP3.LUT R18, R18, 0x2, RZ, 0xfc, !PT ;  /* 0x0000000212127812 */ /* 0x000fc800078efcff */
[----:B------:R-:W-:-:S13]  /*7c00*/  ISETP.NE.AND P0, PT, R18, 0x3, PT ;  /* 0x000000031200780c */ /* 0x000fda0003f05270 */
[----:B------:R-:W-:Y:S05]  /*7c10*/  @!P0 BRA `(.L_x_178) ;  /* 0x0000000000048947 */ /* 0x000fea0003800000 */
[----:B------:R-:W-:Y:S01]  /*7c20*/  BPT.TRAP 0x1 ;  /* 0x000000040000795c */ /* 0x000fe20000300000 */
.L_x_178:
[----:B------:R-:W0:Y:S01]  /*7c30*/  S2R R3, SR_CgaCtaId ;  /* 0x0000000000037919 */ /* 0x000e220000008800 */
[----:B------:R-:W-:-:S04]  /*7c40*/  MOV R2, 0x400 ;  /* 0x0000040000027802 */ /* 0x000fc80000000f00 */
[----:B0-----:R-:W-:Y:S02]  /*7c50*/  LEA R3, R3, R2, 0x18 ;  /* 0x0000000203037211 */ /* 0x001fe400078ec0ff */
[----:B------:R-:W-:-:S03]  /*7c60*/  SHF.L.U32 R2, R0, 0x1f, RZ ;  /* 0x0000001f00027819 */ /* 0x000fc600000006ff */
[----:B------:R-:W-:-:S04]  /*7c70*/  VIADD R3, R3, 0x18 ;  /* 0x0000001803037836 */ /* 0x000fc80000000000 */
[C---:B------:R-:W-:Y:S02]  /*7c80*/  IMAD R7, R12.reuse, 0x8, R3 ;  /* 0x000000080c077824 */ /* 0x040fe400078e0203 */
[----:B------:R-:W-:Y:S02]  /*7c90*/  VIADD R12, R12, 0x1 ;  /* 0x000000010c0c7836 */ /* 0x000fe40000000000 */
[----:B------:R-:W0:Y:S03]  /*7ca0*/  SYNCS.PHASECHK.TRANS64.TRYWAIT P0, [R7+URZ], R2 ;  /* 0x00000002070075a7 */ /* 0x000e26000800017f */
[----:B------:R-:W-:-:S04]  /*7cb0*/  ISETP.NE.AND P1, PT, R12, 0x3, PT ;  /* 0x000000030c00780c */ /* 0x000fc80003f25270 */
[----:B------:R-:W-:Y:S02]  /*7cc0*/  SEL R5, RZ, 0x1, P1 ;  /* 0x00000001ff057807 */ /* 0x000fe40000800000 */
[----:B------:R-:W-:Y:S02]  /*7cd0*/  SEL R12, R12, RZ, P1 ;  /* 0x000000ff0c0c7207 */ /* 0x000fe40000800000 */
[----:B------:R-:W-:-:S03]  /*7ce0*/  LOP3.LUT R5, R0, R5, RZ, 0x3c, !PT ;  /* 0x0000000500057212 */ /* 0x000fc600078e3cff */
[----:B------:R-:W-:Y:S01]  /*7cf0*/  IMAD R9, R12, 0x8, R3 ;  /* 0x000000080c097824 */ /* 0x000fe200078e0203 */
[----:B------:R-:W-:Y:S01]  /*7d00*/  SHF.L.U32 R4, R5, 0x1f, RZ ;  /* 0x0000001f05047819 */ /* 0x000fe200000006ff */
[----:B0-----:R-:W-:Y:S06]  /*7d10*/  @!P0 BRA `(.L_x_179) ;  /* 0x0000000000bc8947 */ /* 0x001fec0003800000 */
.L_x_189:
[----:B------:R-:W1:Y:S01]  /*7d20*/  SYNCS.PHASECHK.TRANS64.TRYWAIT P0, [R9+URZ], R4 ;  /* 0x00000004090075a7 */ /* 0x000e62000800017f */
[----:B------:R-:W-:-:S05]  /*7d30*/  VIADD R0, R12, 0x1 ;  /* 0x000000010c007836 */ /* 0x000fca0000000000 */
[----:B------:R-:W-:-:S04]  /*7d40*/  ISETP.NE.AND P1, PT, R0, 0x3, PT ;  /* 0x000000030000780c */ /* 0x000fc80003f25270 */
[----:B0-----:R-:W-:Y:S02]  /*7d50*/  SEL R2, RZ, 0x1, P1 ;  /* 0x00000001ff027807 */ /* 0x001fe40000800000 */
[----:B------:R-:W-:Y:S02]  /*7d60*/  SEL R0, R0, RZ, P1 ;  /* 0x000000ff00007207 */ /* 0x000fe40000800000 */
[----:B------:R-:W-:Y:S01]  /*7d70*/  LOP3.LUT R2, R5, R2, RZ, 0x3c, !PT ;  /* 0x0000000205027212 */ /* 0x000fe200078e3cff */
[----:B-1----:R-:W-:Y:S06]  /*7d80*/  @!P0 BRA `(.L_x_180) ;  /* 0x0000000000b48947 */ /* 0x002fec0003800000 */
.L_x_190:
[----:B------:R-:W-:Y:S01]  /*7d90*/  IMAD R3, R0, 0x8, R3 ;  /* 0x0000000800037824 */ /* 0x000fe200078e0203 */
[----:B------:R-:W-:-:S07]  /*7da0*/  SHF.L.U32 R0, R2, 0x1f, RZ ;  /* 0x0000001f02007819 */ /* 0x000fce00000006ff */
.L_x_181:
[----:B-1----:R1:W2:Y:S02]  /*7db0*/  SYNCS.PHASECHK.TRANS64.TRYWAIT P0, [R3+URZ], R0 ;  /* 0x00000000030075a7 */ /* 0x0022a4000800017f */
[----:B--2---:R-:W-:Y:S05]  /*7dc0*/  @!P0 NANOSLEEP.SYNCS 0x989680 ;  /* 0x009896800000895d */ /* 0x004fea0003900000 */
[----:B------:R-:W2:Y:S02]  /*7dd0*/  @!P0 SYNCS.PHASECHK.TRANS64 P0, [R3+URZ], R0 ;  /* 0x00000000030085a7 */ /* 0x000ea4000800007f */
[----:B--2---:R-:W-:Y:S05]  /*7de0*/  @!P0 BRA `(.L_x_181) ;  /* 0xfffffffc00f08947 */ /* 0x004fea000383ffff */
.L_x_177:
[----:B------:R-:W-:Y:S05]  /*7df0*/  BSYNC B0 ;  /* 0x0000000000007941 */ /* 0x000fea0003800000 */
.L_x_176:
[----:B------:R-:W-:Y:S05]  /*7e00*/  EXIT ;  /* 0x000000000000794d */ /* 0x000fea0003800000 */
.L_x_17:
[----:B-1----:R1:W2:Y:S02]  /*7e10*/  SYNCS.PHASECHK.TRANS64.TRYWAIT P1, [R3+URZ], R0 ;  /* 0x00000000030075a7 */ /* 0x0022a4000802017f */
[----:B--2---:R-:W-:Y:S05]  /*7e20*/  @!P1 NANOSLEEP.SYNCS 0x989680 ;  /* 0x009896800000995d */ /* 0x004fea0003900000 */
[----:B------:R-:W2:Y:S02]  /*7e30*/  @!P1 SYNCS.PHASECHK.TRANS64 P1, [R3+URZ], R0 ;  /* 0x00000000030095a7 */ /* 0x000ea4000802007f */
[----:B--2---:R-:W-:Y:S05]  /*7e40*/  @!P1 BRA `(.L_x_17) ;  /* 0xfffffffc00f09947 */ /* 0x004fea000383ffff */
[----:B------:R-:W-:Y:S05]  /*7e50*/  BRA `(.L_x_16) ;  /* 0xffffff94008c7947 */ /* 0x000fea000383ffff */
.L_x_22:
[----:B-1----:R-:W-:-:S04]  /*7e60*/  IMAD.U32 R4, RZ, RZ, UR8 ;  /* 0x00000008ff047e24 */ /* 0x002fc8000f8e00ff */
[----:B------:R1:W2:Y:S03]  /*7e70*/  SYNCS.PHASECHK.TRANS64.TRYWAIT P1, [R4+URZ], R3 ;  /* 0x00000003040075a7 */ /* 0x0002a6000802017f */
[----:B--2---:R-:W-:Y:S05]  /*7e80*/  @!P1 NANOSLEEP.SYNCS 0x989680 ;  /* 0x009896800000995d */ /* 0x004fea0003900000 */
[----:B------:R-:W2:Y:S02]  /*7e90*/  @!P1 SYNCS.PHASECHK.TRANS64 P1, [R4+URZ], R3 ;  /* 0x00000003040095a7 */ /* 0x000ea4000802007f */
[----:B--2---:R-:W-:Y:S05]  /*7ea0*/  @!P1 BRA `(.L_x_22) ;  /* 0xfffffffc00ec9947 */ /* 0x004fea000383ffff */
[----:B------:R-:W-:Y:S05]  /*7eb0*/  BRA `(.L_x_21) ;  /* 0xffffff9800c87947 */ /* 0x000fea000383ffff */
.L_x_163:
[----:B------:R-:W-:Y:S01]  /*7ec0*/  BSSY B1, `(.L_x_182) ;  /* 0x0000006000017945 */ /* 0x000fe20003800000 */
[----:B------:R-:W-:-:S07]  /*7ed0*/  IMAD.MOV.U32 R15, RZ, RZ, -0x1 ;  /* 0xffffffffff0f7424 */ /* 0x000fce00078e00ff */
[----:B------:R-:W-:Y:S05]  /*7ee0*/  WARPSYNC.COLLECTIVE R15, `(.L_x_183) ;  /* 0x000000000f0c7348 */ /* 0x000fea0003c00000 */
[----:B------:R-:W-:Y:S02]  /*7ef0*/  ELECT P6, UR62, PT ;  /* 0x00000000003e782f */ /* 0x000fe400038c0000 */
[----:B------:R-:W-:Y:S01]  /*7f00*/  MOV R14, UR62 ;  /* 0x0000003e000e7c02 */ /* 0x000fe20008000f00 */
[----:B------:R-:W-:Y:S10]  /*7f10*/  ENDCOLLECTIVE ;  /* 0x000000000000791b */ /* 0x000ff40003800000 */
.L_x_183:
[----:B------:R-:W-:Y:S05]  /*7f20*/  BSYNC B1 ;  /* 0x0000000000017941 */ /* 0x000fea0003800000 */
.L_x_182:
[----:B------:R-:W-:Y:S05]  /*7f30*/  BRA `(.L_x_184) ;  /* 0xfffffff000447947 */ /* 0x000fea000383ffff */
.L_x_166:
[----:B0-----:R0:W1:Y:S02]  /*7f40*/  SYNCS.PHASECHK.TRANS64.TRYWAIT P1, [R14+URZ+0x18], R7 ;  /* 0x000018070e0075a7 */ /* 0x001064000802017f */
[----:B-1----:R-:W-:Y:S05]  /*7f50*/  @!P1 NANOSLEEP.SYNCS 0x989680 ;  /* 0x009896800000995d */ /* 0x002fea0003900000 */
[----:B------:R-:W1:Y:S02]  /*7f60*/  @!P1 SYNCS.PHASECHK.TRANS64 P1, [R14+URZ+0x18], R7 ;  /* 0x000018070e0095a7 */ /* 0x000e64000802007f */
[----:B-1----:R-:W-:Y:S05]  /*7f70*/  @!P1 BRA `(.L_x_166) ;  /* 0xfffffffc00f09947 */ /* 0x002fea000383ffff */
[----:B------:R-:W-:Y:S05]  /*7f80*/  BRA `(.L_x_185) ;  /* 0xfffffff000787947 */ /* 0x000fea000383ffff */
.L_x_175:
[----:B------:R-:W-:Y:S01]  /*7f90*/  BSSY B0, `(.L_x_186) ;  /* 0x0000006000007945 */ /* 0x000fe20003800000 */
[----:B------:R-:W-:-:S07]  /*7fa0*/  IMAD.MOV.U32 R15, RZ, RZ, -0x1 ;  /* 0xffffffffff0f7424 */ /* 0x000fce00078e00ff */
[----:B------:R-:W-:Y:S05]  /*7fb0*/  WARPSYNC.COLLECTIVE R15, `(.L_x_187) ;  /* 0x000000000f0c7348 */ /* 0x000fea0003c00000 */
[----:B------:R-:W-:Y:S02]  /*7fc0*/  ELECT P6, UR62, PT ;  /* 0x00000000003e782f */ /* 0x000fe400038c0000 */
[----:B------:R-:W-:Y:S01]  /*7fd0*/  MOV R14, UR62 ;  /* 0x0000003e000e7c02 */ /* 0x000fe20008000f00 */
[----:B------:R-:W-:Y:S10]  /*7fe0*/  ENDCOLLECTIVE ;  /* 0x000000000000791b */ /* 0x000ff40003800000 */
.L_x_187:
[----:B------:R-:W-:Y:S05]  /*7ff0*/  BSYNC B0 ;  /* 0x0000000000007941 */ /* 0x000fea0003800000 */
.L_x_186:
[----:B------:R-:W-:Y:S05]  /*8000*/  BRA `(.L_x_188) ;  /* 0xfffffff800f07947 */ /* 0x000fea000383ffff */
.L_x_179:
[----:B0-----:R0:W1:Y:S02]  /*8010*/  SYNCS.PHASECHK.TRANS64.TRYWAIT P0, [R7+URZ], R2 ;  /* 0x00000002070075a7 */ /* 0x001064000800017f */
[----:B-1----:R-:W-:Y:S05]  /*8020*/  @!P0 NANOSLEEP.SYNCS 0x989680 ;  /* 0x009896800000895d */ /* 0x002fea0003900000 */
[----:B------:R-:W1:Y:S02]  /*8030*/  @!P0 SYNCS.PHASECHK.TRANS64 P0, [R7+URZ], R2 ;  /* 0x00000002070085a7 */ /* 0x000e64000800007f */
[----:B-1----:R-:W-:Y:S05]  /*8040*/  @!P0 BRA `(.L_x_179) ;  /* 0xfffffffc00f08947 */ /* 0x002fea000383ffff */
[----:B------:R-:W-:Y:S05]  /*8050*/  BRA `(.L_x_189) ;  /* 0xfffffffc00307947 */ /* 0x000fea000383ffff */
.L_x_180:
[----:B0-----:R0:W1:Y:S02]  /*8060*/  SYNCS.PHASECHK.TRANS64.TRYWAIT P0, [R9+URZ], R4 ;  /* 0x00000004090075a7 */ /* 0x001064000800017f */
[----:B-1----:R-:W-:Y:S05]  /*8070*/  @!P0 NANOSLEEP.SYNCS 0x989680 ;  /* 0x009896800000895d */ /* 0x002fea0003900000 */
[----:B------:R-:W1:Y:S02]  /*8080*/  @!P0 SYNCS.PHASECHK.TRANS64 P0, [R9+URZ], R4 ;  /* 0x00000004090085a7 */ /* 0x000e64000800007f */
[----:B-1----:R-:W-:Y:S05]  /*8090*/  @!P0 BRA `(.L_x_180) ;  /* 0xfffffffc00f08947 */ /* 0x002fea000383ffff */
[----:B------:R-:W-:Y:S05]  /*80a0*/  BRA `(.L_x_190) ;  /* 0xfffffffc00387947 */ /* 0x000fea000383ffff */
.L_x_191:
[----:B------:R-:W-:-:S00]  /*80b0*/  BRA `(.L_x_191) ;  /* 0xfffffffc00fc7947 */ /* 0x000fc0000383ffff */
[----:B------:R-:W-:-:S00]  /*80c0*/  NOP ;  /* 0x0000000000007918 */ /* 0x000fc00000000000 */
        /* <DEDUP_REMOVED lines=11> */
.L_x_192:


//--------------------- .nv.global.init           --------------------------
	.section	.nv.global.init,"aw",@progbits
.nv.global.init:
	.type		$str$22,@object
	.size		$str$22,($str$23 - $str$22)
$str$22:
        /*0000*/ 	.byte	0x6b, 0x5f, 0x74, 0x69, 0x6c, 0x65, 0x5f, 0x63, 0x6f, 0x75, 0x6e, 0x74, 0x20, 0x3e, 0x3d, 0x20
        /*0010*/ 	.byte	0x31, 0x00
	.type		$str$23,@object
	.size		$str$23,(__unnamed_1 - $str$23)
$str$23:
        /*0012*/ 	.byte	0x2f, 0x74, 0x6d, 0x70, 0x2f, 0x63, 0x75, 0x74, 0x6c, 0x61, 0x73, 0x73, 0x5f, 0x73, 0x77, 0x65
        /*0022*/ 	.byte	0x65, 0x70, 0x5f, 0x73, 0x72, 0x63, 0x2f, 0x69, 0x6e, 0x63, 0x6c, 0x75, 0x64, 0x65, 0x2f, 0x63
        /*0032*/ 	.byte	0x75, 0x74, 0x6c, 0x61, 0x73, 0x73, 0x2f, 0x67, 0x65, 0x6d, 0x6d, 0x2f, 0x63, 0x6f, 0x6c, 0x6c
        /*0042*/ 	.byte	0x65, 0x63, 0x74, 0x69, 0x76, 0x65, 0x2f, 0x73, 0x6d, 0x39, 0x30, 0x5f, 0x6d, 0x6d, 0x61, 0x5f
        /*0052*/ 	.byte	0x74, 0x6d, 0x61, 0x5f, 0x67, 0x6d, 0x6d, 0x61, 0x5f, 0x73, 0x73, 0x5f, 0x77, 0x61, 0x72, 0x70
        /*0062*/ 	.byte	0x73, 0x70, 0x65, 0x63, 0x69, 0x61, 0x6c, 0x69, 0x7a, 0x65, 0x64, 0x2e, 0x68, 0x70, 0x70, 0x00
	.type		__unnamed_1,@object
	.size		__unnamed_1,(.L_0 - __unnamed_1)
__unnamed_1:
        /*0072*/ 	.byte	0x76, 0x6f, 0x69, 0x64, 0x20, 0x63, 0x75, 0x74, 0x6c, 0x61, 0x73, 0x73, 0x3a, 0x3a, 0x67, 0x65
        /* <DEDUP_REMOVED lines=176> */
        /*0b82*/ 	.byte	0x75, 0x74, 0x65, 0x3a, 0x3a, 0x69, 0x64, 0x65, 0x6e, 0x74, 0x69, 0x74, 0x79, 0x5d, 0x00
.L_0:


//--------------------- .nv.shared._ZN7cutlass13device_kernelINS_4gemm6kernel13GemmUniversalIN4cute5tupleIJiiiiEEENS1_10collective13CollectiveMmaINS1_34MainloopSm90TmaGmmaWarpSpecializedILi3ENS5_IJNS4_1CILi1EEESB_SB_EEENS1_35KernelTmaWarpSpecializedCooperativeEEENS5_IJNSA_ILi128EEESF_NSA_ILi64EEEEEENS_10tfloat32_tENS5_IJlSB_lEEESI_SJ_NS4_8TiledMMAINS4_8MMA_AtomIJNS4_4SM904GMMA30MMA_64x128x8_F32TF32TF32_SS_TNILNSN_7ScaleInE1ELSP_1EEEEEENS4_6LayoutINS5_IJNSA_ILi2EEESB_SB_EEENS5_IJSB_NSA_ILi0EEESV_EEEEENS5_IJNS4_10UnderscoreESY_SY_EEEEENS4_13SM90_TMA_LOADENS4_14ComposedLayoutINS4_7SwizzleILi3ELi4ELi3EEENS4_18smem_ptr_flag_bitsILi32EEENSS_INS5_IJNSA_ILi8EEENSA_ILi32EEEEEENS5_IJS18_SB_EEEEEEEvNS4_8identityES11_S1C_vS1D_EENS_8epilogue10collective6detail29Sm90TmaWarpSpecializedAdapterINS1G_15DefaultEpilogueISI_SJ_SJ_NS1F_6thread17LinearCombinationISI_Li1EffLNS1K_9ScaleType4KindE0ELNS_15FloatRoundStyleE2ESI_EENS1_15EpilogueDefaultEEEEEvvEEEEvNT_6ParamsE --------------------------
	.section	.nv.shared._ZN7cutlass13device_kernelINS_4gemm6kernel13GemmUniversalIN4cute5tupleIJiiiiEEENS1_10collective13CollectiveMmaINS1_34MainloopSm90TmaGmmaWarpSpecializedILi3ENS5_IJNS4_1CILi1EEESB_SB_EEENS1_35KernelTmaWarpSpecializedCooperativeEEENS5_IJNSA_ILi128EEESF_NSA_ILi64EEEEEENS_10tfloat32_tENS5_IJlSB_lEEESI_SJ_NS4_8TiledMMAINS4_8MMA_AtomIJNS4_4SM904GMMA30MMA_64x128x8_F32TF32TF32_SS_TNILNSN_7ScaleInE1ELSP_1EEEEEENS4_6LayoutINS5_IJNSA_ILi2EEESB_SB_EEENS5_IJSB_NSA_ILi0EEESV_EEEEENS5_IJNS4_10UnderscoreESY_SY_EEEEENS4_13SM90_TMA_LOADENS4_14ComposedLayoutINS4_7SwizzleILi3ELi4ELi3EEENS4_18smem_ptr_flag_bitsILi32EEENSS_INS5_IJNSA_ILi8EEENSA_ILi32EEEEEENS5_IJS18_SB_EEEEEEEvNS4_8identityES11_S1C_vS1D_EENS_8epilogue10collective6detail29Sm90TmaWarpSpecializedAdapterINS1G_15DefaultEpilogueISI_SJ_SJ_NS1F_6thread17LinearCombinationISI_Li1EffLNS1K_9ScaleType4KindE0ELNS_15FloatRoundStyleE2ESI_EENS1_15EpilogueDefaultEEEEEvvEEEEvNT_6ParamsE,"aw",@nobits
	.sectionflags	@""
	.align	16
	.zero		1024


//--------------------- .nv.shared.reserved.0     --------------------------
	.section	.nv.shared.reserved.0,"aw",@nobits
	.weak		__nv_reservedSMEM_offset_0_alias
	.size		__nv_reservedSMEM_offset_0_alias, 0, 0
	.other		__nv_reservedSMEM_offset_0_alias,@"STO_CUDA_RESERVED_SHARED STV_DEFAULT"
__nv_reservedSMEM_offset_0_alias:
	.zero		0


//--------------------- .nv.global                --------------------------
	.section	.nv.global,"aw",@nobits
.nv.global:
	.type		_ZN40_INTERNAL_273ba00a_4_k_cu_e2f32b9b_301984cute1_E,@object
	.size		_ZN40_INTERNAL_273ba00a_4_k_cu_e2f32b9b_301984cute1_E,(_ZN40_INTERNAL_273ba00a_4_k_cu_e2f32b9b_301984cuda3std3__45__cpo6cbeginE - _ZN40_INTERNAL_273ba00a_4_k_cu_e2f32b9b_301984cute1_E)
_ZN40_INTERNAL_273ba00a_4_k_cu_e2f32b9b_301984cute1_E:
	.zero		1
	.type		_ZN40_INTERNAL_273ba00a_4_k_cu_e2f32b9b_301984cuda3std3__45__cpo6cbeginE,@object
	.size		_ZN40_INTERNAL_273ba00a_4_k_cu_e2f32b9b_301984cuda3std3__45__cpo6cbeginE,(_ZN40_INTERNAL_273ba00a_4_k_cu_e2f32b9b_301984cuda3std3__48in_placeE - _ZN40_INTERNAL_273ba00a_4_k_cu_e2f32b9b_301984cuda3std3__45__cpo6cbeginE)
_ZN40_INTERNAL_273ba00a_4_k_cu_e2f32b9b_301984cuda3std3__45__cpo6cbeginE:
	.zero		1
	.type		_ZN40_INTERNAL_273ba00a_4_k_cu_e2f32b9b_301984cuda3std3__48in_placeE,@object
	.size		_ZN40_INTERNAL_273ba00a_4_k_cu_e2f32b9b_301984cuda3std3__48in_placeE,(_ZN40_INTERNAL_273ba00a_4_k_cu_e2f32b9b_301984cuda3std6ranges3__45__cpo9iter_moveE - _ZN40_INTERNAL_273ba00a_4_k_cu_e2f32b9b_301984cuda3std3__48in_placeE)
_ZN40_INTERNAL_273ba00a_4_k_cu_e2f32b9b_301984cuda3std3__48in_placeE:
	.zero		1
	.type		_ZN40_INTERNAL_273ba00a_4_k_cu_e2f32b9b_301984cuda3std6ranges3__45__cpo9iter_moveE,@object
	.size		_ZN40_INTERNAL_273ba00a_4_k_cu_e2f32b9b_301984cuda3std6ranges3__45__cpo9iter_moveE,(_ZN40_INTERNAL_273ba00a_4_k_cu_e2f32b9b_301984cuda3std3__45__cpo5beginE - _ZN40_INTERNAL_273ba00a_4_k_cu_e2f32b9b_301984cuda3std6ranges3__45__cpo9iter_moveE)
_ZN40_INTERNAL_273ba00a_4_k_cu_e2f32b9b_301984cuda3std6ranges3__45__cpo9iter_moveE:
	.zero		1
	.type		_ZN40_INTERNAL_273ba00a_4_k_cu_e2f32b9b_301984cuda3std3__45__cpo5beginE,@object
	.size		_ZN40_INTERNAL_273ba00a_4_k_cu_e2f32b9b_301984cuda3std3__45__cpo5beginE,(_ZN40_INTERNAL_273ba00a_4_k_cu_e2f32b9b_301984cuda3std3__442_GLOBAL__N__273ba00a_4_k_cu_e2f32b9b_301986ignoreE - _ZN40_INTERNAL_273ba00a_4_k_cu_e2f32b9b_301984cuda3std3__45__cpo5beginE)
_ZN40_INTERNAL_273ba00a_4_k_cu_e2f32b9b_301984cuda3std3__45__cpo5beginE:
	.zero		1
	.type		_ZN40_INTERNAL_273ba00a_4_k_cu_e2f32b9b_301984cuda3std3__442_GLOBAL__N__273ba00a_4_k_cu_e2f32b9b_301986ignoreE,@object
	.size		_ZN40_INTERNAL_273ba00a_4_k_cu_e2f32b9b_301984cuda3std3__442_GLOBAL__N__273ba00a_4_k_cu_e2f32b9b_301986ignoreE,(_ZN40_INTERNAL_273ba00a_4_k_cu_e2f32b9b_301984cute7productE - _ZN40_INTERNAL_273ba00a_4_k_cu_e2f32b9b_301984cuda3std3__442_GLOBAL__N__273ba00a_4_k_cu_e2f32b9b_301986ignoreE)
_ZN40_INTERNAL_273ba00a_4_k_cu_e2f32b9b_301984cuda3std3__442_GLOBAL__N__273ba00a_4_k_cu_e2f32b9b_301986ignoreE:
	.zero		1
	.type		_ZN40_INTERNAL_273ba00a_4_k_cu_e2f32b9b_301984cute7productE,@object
	.size		_ZN40_INTERNAL_273ba00a_4_k_cu_e2f32b9b_301984cute7productE,(_ZN40_INTERNAL_273ba00a_4_k_cu_e2f32b9b_301984cuda3std3__45__cpo3endE - _ZN40_INTERNAL_273ba00a_4_k_cu_e2f32b9b_301984cute7productE)
_ZN40_INTERNAL_273ba00a_4_k_cu_e2f32b9b_301984cute7productE:
	.zero		1
	.type		_ZN40_INTERNAL_273ba00a_4_k_cu_e2f32b9b_301984cuda3std3__45__cpo3endE,@object
	.size		_ZN40_INTERNAL_273ba00a_4_k_cu_e2f32b9b_301984cuda3std3__45__cpo3endE,(_ZN40_INTERNAL_273ba00a_4_k_cu_e2f32b9b_301984cuda3std3__419piecewise_constructE - _ZN40_INTERNAL_273ba00a_4_k_cu_e2f32b9b_301984cuda3std3__45__cpo3endE)
_ZN40_INTERNAL_273ba00a_4_k_cu_e2f32b9b_301984cuda3std3__45__cpo3endE:
	.zero		1
	.type		_ZN40_INTERNAL_273ba00a_4_k_cu_e2f32b9b_301984cuda3std3__419piecewise_constructE,@object
	.size		_ZN40_INTERNAL_273ba00a_4_k_cu_e2f32b9b_301984cuda3std3__419piecewise_constructE,(_ZN40_INTERNAL_273ba00a_4_k_cu_e2f32b9b_301984cuda3std3__45__cpo4cendE - _ZN40_INTERNAL_273ba00a_4_k_cu_e2f32b9b_301984cuda3std3__419piecewise_constructE)
_ZN40_INTERNAL_273ba00a_4_k_cu_e2f32b9b_301984cuda3std3__419piecewise_constructE:
	.zero		1
	.type		_ZN40_INTERNAL_273ba00a_4_k_cu_e2f32b9b_301984cuda3std3__45__cpo4cendE,@object
	.size		_ZN40_INTERNAL_273ba00a_4_k_cu_e2f32b9b_301984cuda3std3__45__cpo4cendE,(_ZN40_INTERNAL_273ba00a_4_k_cu_e2f32b9b_301984cuda3std6ranges3__45__cpo4swapE - _ZN40_INTERNAL_273ba00a_4_k_cu_e2f32b9b_301984cuda3std3__45__cpo4cendE)
_ZN40_INTERNAL_273ba00a_4_k_cu_e2f32b9b_301984cuda3std3__45__cpo4cendE:
	.zero		1
	.type		_ZN40_INTERNAL_273ba00a_4_k_cu_e2f32b9b_301984cuda3std6ranges3__45__cpo4swapE,@object
	.size		_ZN40_INTERNAL_273ba00a_4_k_cu_e2f32b9b_301984cuda3std6ranges3__45__cpo4swapE,(.L_8 - _ZN40_INTERNAL_273ba00a_4_k_cu_e2f32b9b_301984cuda3std6ranges3__45__cpo4swapE)
_ZN40_INTERNAL_273ba00a_4_k_cu_e2f32b9b_301984cuda3std6ranges3__45__cpo4swapE:
	.zero		1
.L_8:


//--------------------- .nv.constant0._ZN7cutlass13device_kernelINS_4gemm6kernel13GemmUniversalIN4cute5tupleIJiiiiEEENS1_10collective13CollectiveMmaINS1_34MainloopSm90TmaGmmaWarpSpecializedILi3ENS5_IJNS4_1CILi1EEESB_SB_EEENS1_35KernelTmaWarpSpecializedCooperativeEEENS5_IJNSA_ILi128EEESF_NSA_ILi64EEEEEENS_10tfloat32_tENS5_IJlSB_lEEESI_SJ_NS4_8TiledMMAINS4_8MMA_AtomIJNS4_4SM904GMMA30MMA_64x128x8_F32TF32TF32_SS_TNILNSN_7ScaleInE1ELSP_1EEEEEENS4_6LayoutINS5_IJNSA_ILi2EEESB_SB_EEENS5_IJSB_NSA_ILi0EEESV_EEEEENS5_IJNS4_10UnderscoreESY_SY_EEEEENS4_13SM90_TMA_LOADENS4_14ComposedLayoutINS4_7SwizzleILi3ELi4ELi3EEENS4_18smem_ptr_flag_bitsILi32EEENSS_INS5_IJNSA_ILi8EEENSA_ILi32EEEEEENS5_IJS18_SB_EEEEEEEvNS4_8identityES11_S1C_vS1D_EENS_8epilogue10collective6detail29Sm90TmaWarpSpecializedAdapterINS1G_15DefaultEpilogueISI_SJ_SJ_NS1F_6thread17LinearCombinationISI_Li1EffLNS1K_9ScaleType4KindE0ELNS_15FloatRoundStyleE2ESI_EENS1_15EpilogueDefaultEEEEEvvEEEEvNT_6ParamsE --------------------------
	.section	.nv.constant0._ZN7cutlass13device_kernelINS_4gemm6kernel13GemmUniversalIN4cute5tupleIJiiiiEEENS1_10collective13CollectiveMmaINS1_34MainloopSm90TmaGmmaWarpSpecializedILi3ENS5_IJNS4_1CILi1EEESB_SB_EEENS1_35KernelTmaWarpSpecializedCooperativeEEENS5_IJNSA_ILi128EEESF_NSA_ILi64EEEEEENS_10tfloat32_tENS5_IJlSB_lEEESI_SJ_NS4_8TiledMMAINS4_8MMA_AtomIJNS4_4SM904GMMA30MMA_64x128x8_F32TF32TF32_SS_TNILNSN_7ScaleInE1ELSP_1EEEEEENS4_6LayoutINS5_IJNSA_ILi2EEESB_SB_EEENS5_IJSB_NSA_ILi0EEESV_EEEEENS5_IJNS4_10UnderscoreESY_SY_EEEEENS4_13SM90_TMA_LOADENS4_14ComposedLayoutINS4_7SwizzleILi3ELi4ELi3EEENS4_18smem_ptr_flag_bitsILi32EEENSS_INS5_IJNSA_ILi8EEENSA_ILi32EEEEEENS5_IJS18_SB_EEEEEEEvNS4_8identityES11_S1C_vS1D_EENS_8epilogue10collective6detail29Sm90TmaWarpSpecializedAdapterINS1G_15DefaultEpilogueISI_SJ_SJ_NS1F_6thread17LinearCombinationISI_Li1EffLNS1K_9ScaleType4KindE0ELNS_15FloatRoundStyleE2ESI_EENS1_15EpilogueDefaultEEEEEvvEEEEvNT_6ParamsE,"a",@progbits
	.sectionflags	@""
	.align	4
.nv.constant0._ZN7cutlass13device_kernelINS_4gemm6kernel13GemmUniversalIN4cute5tupleIJiiiiEEENS1_10collective13CollectiveMmaINS1_34MainloopSm90TmaGmmaWarpSpecializedILi3ENS5_IJNS4_1CILi1EEESB_SB_EEENS1_35KernelTmaWarpSpecializedCooperativeEEENS5_IJNSA_ILi128EEESF_NSA_ILi64EEEEEENS_10tfloat32_tENS5_IJlSB_lEEESI_SJ_NS4_8TiledMMAINS4_8MMA_AtomIJNS4_4SM904GMMA30MMA_64x128x8_F32TF32TF32_SS_TNILNSN_7ScaleInE1ELSP_1EEEEEENS4_6LayoutINS5_IJNSA_ILi2EEESB_SB_EEENS5_IJSB_NSA_ILi0EEESV_EEEEENS5_IJNS4_10UnderscoreESY_SY_EEEEENS4_13SM90_TMA_LOADENS4_14ComposedLayoutINS4_7SwizzleILi3ELi4ELi3EEENS4_18smem_ptr_flag_bitsILi32EEENSS_INS5_IJNSA_ILi8EEENSA_ILi32EEEEEENS5_IJS18_SB_EEEEEEEvNS4_8identityES11_S1C_vS1D_EENS_8epilogue10collective6detail29Sm90TmaWarpSpecializedAdapterINS1G_15DefaultEpilogueISI_SJ_SJ_NS1F_6thread17LinearCombinationISI_Li1EffLNS1K_9ScaleType4KindE0ELNS_15FloatRoundStyleE2ESI_EENS1_15EpilogueDefaultEEEEEvvEEEEvNT_6ParamsE:
	.zero		1664


//--------------------- SYMBOLS --------------------------

	.type		.nv.reservedSmem.offset0,@object
	.size		.nv.reservedSmem.offset0,0x4
	.type		__assertfail,@function
